// auto-generated by cutlass_sweep.gemm — config: {"arch": "sm_90", "cluster_m": 1, "cluster_n": 1, "dtype": "e5m2", "dtype_b": "e5m2", "layout": "nt", "stages": 5, "tile_k": 128, "tile_m": 64, "tile_n": 64}
#include "cutlass/cutlass.h"
#include "cutlass/gemm/collective/collective_builder.hpp"
#include "cutlass/gemm/device/gemm_universal_adapter.h"
#include "cutlass/gemm/kernel/gemm_universal.hpp"
#include "cutlass/epilogue/collective/collective_builder.hpp"

using ElemA = cutlass::float_e5m2_t;
using ElemB = cutlass::float_e5m2_t;
using ElemCD = cutlass::float_e5m2_t;
using Acc  = float;
using TileShape    = cute::Shape<cute::_64, cute::_64, cute::_128>;
using ClusterShape = cute::Shape<cute::_1, cute::_1, cute::_1>;

using CollectiveEpilogue = typename cutlass::epilogue::collective::CollectiveBuilder<
    cutlass::arch::Sm90, cutlass::arch::OpClassTensorOp,
    TileShape, ClusterShape,
    cutlass::epilogue::collective::EpilogueTileAuto,
    Acc, Acc,
    ElemCD, cutlass::layout::RowMajor, 128 / cutlass::sizeof_bits<ElemCD>::value,
    ElemCD, cutlass::layout::RowMajor, 128 / cutlass::sizeof_bits<ElemCD>::value,
    cutlass::epilogue::collective::EpilogueScheduleAuto
  >::CollectiveOp;

using CollectiveMainloop = typename cutlass::gemm::collective::CollectiveBuilder<
    cutlass::arch::Sm90, cutlass::arch::OpClassTensorOp,
    ElemA, cutlass::layout::RowMajor, 128 / cutlass::sizeof_bits<ElemA>::value,
    ElemB, cutlass::layout::ColumnMajor, 128 / cutlass::sizeof_bits<ElemB>::value,
    Acc,
    TileShape, ClusterShape,
    cutlass::gemm::collective::StageCount<5>,
    cutlass::gemm::collective::KernelScheduleAuto
  >::CollectiveOp;

using GemmKernel = cutlass::gemm::kernel::GemmUniversal<
    cute::Shape<int,int,int,int>,
    CollectiveMainloop,
    CollectiveEpilogue
>;
using Gemm = cutlass::gemm::device::GemmUniversalAdapter<GemmKernel>;

// Force the device kernel symbol into the cubin without needing a host main.
auto* _anchor = &cutlass::device_kernel<GemmKernel>;


// ===== COMPILED SASS (sm_90a) =====

	.target	sm_90a

	.elftype	@"ET_EXEC"


//--------------------- .note.nv.tkinfo           --------------------------
	.section	.note.nv.tkinfo,"",@"SHT_NOTE"
	.sectionflags	@"SHF_NOTE_NV_TKINFO"
	.tkinfo
        /*0018*/ 	.word	0x00000002
        /*0030*/ 	.string	""
        /*0030*/ 	.string	"ptxas"
        /*0030*/ 	.string	"Cuda compilation tools, release 13.0, V13.0.88"
        /*0030*/ 	.string	"Build cuda_13.0.r13.0/compiler.36424714_0"
        /*0030*/ 	.string	"-arch sm_90a -m 64 "



//--------------------- .note.nv.cuinfo           --------------------------
	.section	.note.nv.cuinfo,"",@"SHT_NOTE"
	.sectionflags	@"SHF_NOTE_NV_CUINFO"
        /*0018*/ 	.short	0x0002
        /*001a*/ 	.short	0x005a
        /*001c*/ 	.short	0x0082
	.zero		2


//--------------------- .nv.info                  --------------------------
	.section	.nv.info,"",@"SHT_CUDA_INFO"
	.align	4


	//----- nvinfo : EIATTR_REGCOUNT
	.align		4
        /*0000*/ 	.byte	0x04, 0x2f
        /*0002*/ 	.short	(.L_12 - .L_11)
	.align		4
.L_11:
        /*0004*/ 	.word	index@(_ZN7cutlass13device_kernelINS_4gemm6kernel13GemmUniversalIN4cute5tupleIJiiiiEEENS1_10collective13CollectiveMmaINS1_37MainloopSm90TmaGmmaWarpSpecializedFP8ILi5ENS5_IJNS4_1CILi1EEESB_SB_EEENS1_32KernelTmaWarpSpecializedPingpongEEENS5_IJNSA_ILi64EEESF_NSA_ILi128EEEEEENS_12float_e5m2_tENS5_IJlSB_lEEESI_SJ_NS4_8TiledMMAINS4_8MMA_AtomIJNS4_4SM904GMMA30MMA_64x64x32_F32E5M2E5M2_SS_TNILNSN_7ScaleInE1ELSP_1EEEEEENS4_6LayoutISC_NS5_IJNSA_ILi0EEEST_ST_EEEEENS5_IJNS4_10UnderscoreESW_SW_EEEEENS4_13SM90_TMA_LOADENS4_14ComposedLayoutINS4_7SwizzleILi3ELi4ELi3EEENS4_18smem_ptr_flag_bitsILi8EEENSS_INS5_IJNSA_ILi8EEESG_EEENS5_IJSG_SB_EEEEEEEvNS4_8identityESZ_S19_vS1A_EENS_8epilogue10collective6detail29Sm90TmaWarpSpecializedAdapterINS1D_15DefaultEpilogueISI_SJ_SJ_NS1C_6thread17LinearCombinationISI_Li1EffLNS1H_9ScaleType4KindE0ELNS_15FloatRoundStyleE2ESI_EENS1_15EpilogueDefaultEEEEEvvEEEEvNT_6ParamsE)
        /*0008*/ 	.word	0x000000a8


	//----- nvinfo : EIATTR_FRAME_SIZE
	.align		4
.L_12:
        /*000c*/ 	.byte	0x04, 0x11
        /*000e*/ 	.short	(.L_14 - .L_13)
	.align		4
.L_13:
        /*0010*/ 	.word	index@(_ZN7cutlass13device_kernelINS_4gemm6kernel13GemmUniversalIN4cute5tupleIJiiiiEEENS1_10collective13CollectiveMmaINS1_37MainloopSm90TmaGmmaWarpSpecializedFP8ILi5ENS5_IJNS4_1CILi1EEESB_SB_EEENS1_32KernelTmaWarpSpecializedPingpongEEENS5_IJNSA_ILi64EEESF_NSA_ILi128EEEEEENS_12float_e5m2_tENS5_IJlSB_lEEESI_SJ_NS4_8TiledMMAINS4_8MMA_AtomIJNS4_4SM904GMMA30MMA_64x64x32_F32E5M2E5M2_SS_TNILNSN_7ScaleInE1ELSP_1EEEEEENS4_6LayoutISC_NS5_IJNSA_ILi0EEEST_ST_EEEEENS5_IJNS4_10UnderscoreESW_SW_EEEEENS4_13SM90_TMA_LOADENS4_14ComposedLayoutINS4_7SwizzleILi3ELi4ELi3EEENS4_18smem_ptr_flag_bitsILi8EEENSS_INS5_IJNSA_ILi8EEESG_EEENS5_IJSG_SB_EEEEEEEvNS4_8identityESZ_S19_vS1A_EENS_8epilogue10collective6detail29Sm90TmaWarpSpecializedAdapterINS1D_15DefaultEpilogueISI_SJ_SJ_NS1C_6thread17LinearCombinationISI_Li1EffLNS1H_9ScaleType4KindE0ELNS_15FloatRoundStyleE2ESI_EENS1_15EpilogueDefaultEEEEEvvEEEEvNT_6ParamsE)
        /*0014*/ 	.word	0x00000000


	//----- nvinfo : EIATTR_MIN_STACK_SIZE
	.align		4
.L_14:
        /*0018*/ 	.byte	0x04, 0x12
        /*001a*/ 	.short	(.L_16 - .L_15)
	.align		4
.L_15:
        /*001c*/ 	.word	index@(_ZN7cutlass13device_kernelINS_4gemm6kernel13GemmUniversalIN4cute5tupleIJiiiiEEENS1_10collective13CollectiveMmaINS1_37MainloopSm90TmaGmmaWarpSpecializedFP8ILi5ENS5_IJNS4_1CILi1EEESB_SB_EEENS1_32KernelTmaWarpSpecializedPingpongEEENS5_IJNSA_ILi64EEESF_NSA_ILi128EEEEEENS_12float_e5m2_tENS5_IJlSB_lEEESI_SJ_NS4_8TiledMMAINS4_8MMA_AtomIJNS4_4SM904GMMA30MMA_64x64x32_F32E5M2E5M2_SS_TNILNSN_7ScaleInE1ELSP_1EEEEEENS4_6LayoutISC_NS5_IJNSA_ILi0EEEST_ST_EEEEENS5_IJNS4_10UnderscoreESW_SW_EEEEENS4_13SM90_TMA_LOADENS4_14ComposedLayoutINS4_7SwizzleILi3ELi4ELi3EEENS4_18smem_ptr_flag_bitsILi8EEENSS_INS5_IJNSA_ILi8EEESG_EEENS5_IJSG_SB_EEEEEEEvNS4_8identityESZ_S19_vS1A_EENS_8epilogue10collective6detail29Sm90TmaWarpSpecializedAdapterINS1D_15DefaultEpilogueISI_SJ_SJ_NS1C_6thread17LinearCombinationISI_Li1EffLNS1H_9ScaleType4KindE0ELNS_15FloatRoundStyleE2ESI_EENS1_15EpilogueDefaultEEEEEvvEEEEvNT_6ParamsE)
        /*0020*/ 	.word	0x00000000
.L_16:


//--------------------- .nv.compat                --------------------------
	.section	.nv.compat,"",@"SHT_CUDA_COMPAT_INFO"
	.align	4
        /*0000*/ 	.byte	0x02, 0x09, 0x01, 0x00, 0x02, 0x02, 0x04, 0x00, 0x02, 0x05, 0x05, 0x00, 0x03, 0x07, 0x01, 0x01
        /*0010*/ 	.byte	0x02, 0x03, 0x01, 0x00, 0x02, 0x06, 0x01, 0x00, 0x04, 0x0b, 0x08, 0x00, 0x00, 0x00, 0x00, 0x00
        /*0020*/ 	.byte	0x00, 0x00, 0x00, 0x00


//--------------------- .nv.info._ZN7cutlass13device_kernelINS_4gemm6kernel13GemmUniversalIN4cute5tupleIJiiiiEEENS1_10collective13CollectiveMmaINS1_37MainloopSm90TmaGmmaWarpSpecializedFP8ILi5ENS5_IJNS4_1CILi1EEESB_SB_EEENS1_32KernelTmaWarpSpecializedPingpongEEENS5_IJNSA_ILi64EEESF_NSA_ILi128EEEEEENS_12float_e5m2_tENS5_IJlSB_lEEESI_SJ_NS4_8TiledMMAINS4_8MMA_AtomIJNS4_4SM904GMMA30MMA_64x64x32_F32E5M2E5M2_SS_TNILNSN_7ScaleInE1ELSP_1EEEEEENS4_6LayoutISC_NS5_IJNSA_ILi0EEEST_ST_EEEEENS5_IJNS4_10UnderscoreESW_SW_EEEEENS4_13SM90_TMA_LOADENS4_14ComposedLayoutINS4_7SwizzleILi3ELi4ELi3EEENS4_18smem_ptr_flag_bitsILi8EEENSS_INS5_IJNSA_ILi8EEESG_EEENS5_IJSG_SB_EEEEEEEvNS4_8identityESZ_S19_vS1A_EENS_8epilogue10collective6detail29Sm90TmaWarpSpecializedAdapterINS1D_15DefaultEpilogueISI_SJ_SJ_NS1C_6thread17LinearCombinationISI_Li1EffLNS1H_9ScaleType4KindE0ELNS_15FloatRoundStyleE2ESI_EENS1_15EpilogueDefaultEEEEEvvEEEEvNT_6ParamsE --------------------------
	.section	.nv.info._ZN7cutlass13device_kernelINS_4gemm6kernel13GemmUniversalIN4cute5tupleIJiiiiEEENS1_10collective13CollectiveMmaINS1_37MainloopSm90TmaGmmaWarpSpecializedFP8ILi5ENS5_IJNS4_1CILi1EEESB_SB_EEENS1_32KernelTmaWarpSpecializedPingpongEEENS5_IJNSA_ILi64EEESF_NSA_ILi128EEEEEENS_12float_e5m2_tENS5_IJlSB_lEEESI_SJ_NS4_8TiledMMAINS4_8MMA_AtomIJNS4_4SM904GMMA30MMA_64x64x32_F32E5M2E5M2_SS_TNILNSN_7ScaleInE1ELSP_1EEEEEENS4_6LayoutISC_NS5_IJNSA_ILi0EEEST_ST_EEEEENS5_IJNS4_10UnderscoreESW_SW_EEEEENS4_13SM90_TMA_LOADENS4_14ComposedLayoutINS4_7SwizzleILi3ELi4ELi3EEENS4_18smem_ptr_flag_bitsILi8EEENSS_INS5_IJNSA_ILi8EEESG_EEENS5_IJSG_SB_EEEEEEEvNS4_8identityESZ_S19_vS1A_EENS_8epilogue10collective6detail29Sm90TmaWarpSpecializedAdapterINS1D_15DefaultEpilogueISI_SJ_SJ_NS1C_6thread17LinearCombinationISI_Li1EffLNS1H_9ScaleType4KindE0ELNS_15FloatRoundStyleE2ESI_EENS1_15EpilogueDefaultEEEEEvvEEEEvNT_6ParamsE,"",@"SHT_CUDA_INFO"
	.sectionflags	@""
	.align	4


	//----- nvinfo : EIATTR_CUDA_API_VERSION
	.align		4
        /*0000*/ 	.byte	0x04, 0x37
        /*0002*/ 	.short	(.L_18 - .L_17)
.L_17:
        /*0004*/ 	.word	0x00000082


	//----- nvinfo : EIATTR_KPARAM_INFO
	.align		4
.L_18:
        /*0008*/ 	.byte	0x04, 0x17
        /*000a*/ 	.short	(.L_20 - .L_19)
.L_19:
        /*000c*/ 	.word	0x00000000
        /*0010*/ 	.short	0x0000
        /*0012*/ 	.short	0x0070
        /*0014*/ 	.byte	0x00, 0xf0, 0x01, 0x10


	//----- nvinfo : EIATTR_SPARSE_MMA_MASK
	.align		4
.L_20:
        /*0018*/ 	.byte	0x03, 0x50
        /*001a*/ 	.short	0x0000


	//----- nvinfo : EIATTR_MAXREG_COUNT
	.align		4
        /*001c*/ 	.byte	0x03, 0x1b
        /*001e*/ 	.short	0x00a8


	//----- nvinfo : EIATTR_NUM_BARRIERS
	.align		4
        /*0020*/ 	.byte	0x02, 0x4c
        /*0022*/ 	.byte	0x01
	.zero		1


	//----- nvinfo : EIATTR_MERCURY_ISA_VERSION
	.align		4
        /*0024*/ 	.byte	0x03, 0x5f
        /*0026*/ 	.short	0x0101


	//----- nvinfo : EIATTR_INT_WARP_WIDE_INSTR_OFFSETS
	.align		4
        /*0028*/ 	.byte	0x04, 0x31
        /*002a*/ 	.short	(.L_22 - .L_21)


	//   ....[0]....
.L_21:
        /*002c*/ 	.word	0x00000440


	//   ....[1]....
        /*0030*/ 	.word	0x00000460


	//   ....[2]....
        /*0034*/ 	.word	0x000004e0


	//   ....[3]....
        /*0038*/ 	.word	0x000004f0


	//   ....[4]....
        /*003c*/ 	.word	0x00000500


	//   ....[5]....
        /*0040*/ 	.word	0x00000520


	//   ....[6]....
        /*0044*/ 	.word	0x000005a0


	//   ....[7]....
        /*0048*/ 	.word	0x000005c0


	//----- nvinfo : EIATTR_COOP_GROUP_MASK_REGIDS
	.align		4
.L_22:
        /*004c*/ 	.byte	0x04, 0x29
        /*004e*/ 	.short	(.L_24 - .L_23)


	//   ....[0]....
.L_23:
        /*0050*/ 	.word	0xffffffff


	//   ....[1]....
        /*0054*/ 	.word	0xffffffff


	//   ....[2]....
        /*0058*/ 	.word	0xffffffff


	//   ....[3]....
        /*005c*/ 	.word	0xffffffff


	//   ....[4]....
        /*0060*/ 	.word	0xffffffff


	//   ....[5]....
        /*0064*/ 	.word	0xffffffff


	//----- nvinfo : EIATTR_COOP_GROUP_INSTR_OFFSETS
	.align		4
.L_24:
        /*0068*/ 	.byte	0x04, 0x28
        /*006a*/ 	.short	(.L_26 - .L_25)


	//   ....[0]....
.L_25:
        /*006c*/ 	.word	0x00000060


	//   ....[1]....
        /*0070*/ 	.word	0x00000070


	//   ....[2]....
        /*0074*/ 	.word	0x00000130


	//   ....[3]....
        /*0078*/ 	.word	0x000002e0


	//   ....[4]....
        /*007c*/ 	.word	0x00000320


	//   ....[5]....
        /*0080*/ 	.word	0x00000360


	//----- nvinfo : EIATTR_REG_RECONFIG
	.align		4
.L_26:
        /*0084*/ 	.byte	0x01, 0x54
	.zero		2


	//----- nvinfo : EIATTR_MBARRIER_INSTR_OFFSETS
	.align		4
        /*0088*/ 	.byte	0x04, 0x39
        /*008a*/ 	.short	(.L_28 - .L_27)


	//   ....[0]....
.L_27:
        /*008c*/ 	.word	0x00000230
        /*0090*/ 	.word	0x000000ff
        /*0094*/ 	.word	0x00000000
        /*0098*/ 	.short	0x0100
        /*009a*/ 	.byte	0x08
	.zero		1


	//   ....[1]....
        /*009c*/ 	.word	0x00000240
        /*00a0*/ 	.word	0x000000ff
        /*00a4*/ 	.word	0x00000028
        /*00a8*/ 	.short	0x0100
        /*00aa*/ 	.byte	0x08
	.zero		1


	//   ....[2]....
        /*00ac*/ 	.word	0x00000250
        /*00b0*/ 	.word	0x000000ff
        /*00b4*/ 	.word	0x00000008
        /*00b8*/ 	.short	0x0100
        /*00ba*/ 	.byte	0x08
	.zero		1


	//   ....[3]....
        /*00bc*/ 	.word	0x00000260
        /*00c0*/ 	.word	0x000000ff
        /*00c4*/ 	.word	0x00000030
        /*00c8*/ 	.short	0x0100
        /*00ca*/ 	.byte	0x08
	.zero		1


	//   ....[4]....
        /*00cc*/ 	.word	0x00000270
        /*00d0*/ 	.word	0x000000ff
        /*00d4*/ 	.word	0x00000010
        /*00d8*/ 	.short	0x0100
        /*00da*/ 	.byte	0x08
	.zero		1


	//   ....[5]....
        /*00dc*/ 	.word	0x00000280
        /*00e0*/ 	.word	0x000000ff
        /*00e4*/ 	.word	0x00000038
        /*00e8*/ 	.short	0x0100
        /*00ea*/ 	.byte	0x08
	.zero		1


	//   ....[6]....
        /*00ec*/ 	.word	0x00000290
        /*00f0*/ 	.word	0x000000ff
        /*00f4*/ 	.word	0x00000018
        /*00f8*/ 	.short	0x0100
        /*00fa*/ 	.byte	0x08
	.zero		1


	//   ....[7]....
        /*00fc*/ 	.word	0x000002a0
        /*0100*/ 	.word	0x000000ff
        /*0104*/ 	.word	0x00000040
        /*0108*/ 	.short	0x0100
        /*010a*/ 	.byte	0x08
	.zero		1


	//   ....[8]....
        /*010c*/ 	.word	0x000002b0
        /*0110*/ 	.word	0x000000ff
        /*0114*/ 	.word	0x00000020
        /*0118*/ 	.short	0x0100
        /*011a*/ 	.byte	0x08
	.zero		1


	//   ....[9]....
        /*011c*/ 	.word	0x000002c0
        /*0120*/ 	.word	0x000000ff
        /*0124*/ 	.word	0x00000048
        /*0128*/ 	.short	0x0100
        /*012a*/ 	.byte	0x08
	.zero		1


	//   ....[10]....
        /*012c*/ 	.word	0x000005f0
        /*0130*/ 	.word	0x000000ff
        /*0134*/ 	.word	0x00000080
        /*0138*/ 	.short	0x0100
        /*013a*/ 	.byte	0x08
	.zero		1


	//   ....[11]....
        /*013c*/ 	.word	0x00000640
        /*0140*/ 	.word	0x000000ff
        /*0144*/ 	.word	0x00000088
        /*0148*/ 	.short	0x0100
        /*014a*/ 	.byte	0x08
	.zero		1


	//   ....[12]....
        /*014c*/ 	.word	0x00000660
        /*0150*/ 	.word	0x000000ff
        /*0154*/ 	.word	0x00000060
        /*0158*/ 	.short	0x0100
        /*015a*/ 	.byte	0x09
	.zero		1


	//   ....[13]....
        /*015c*/ 	.word	0x00000670
        /*0160*/ 	.word	0x000000ff
        /*0164*/ 	.word	0x00000068
        /*0168*/ 	.short	0x0100
        /*016a*/ 	.byte	0x09
	.zero		1


	//   ....[14]....
        /*016c*/ 	.word	0x00000680
        /*0170*/ 	.word	0x000000ff
        /*0174*/ 	.word	0x00000070
        /*0178*/ 	.short	0x0100
        /*017a*/ 	.byte	0x09
	.zero		1


	//   ....[15]....
        /*017c*/ 	.word	0x00000690
        /*0180*/ 	.word	0x000000ff
        /*0184*/ 	.word	0x00000078
        /*0188*/ 	.short	0x0100
        /*018a*/ 	.byte	0x09
	.zero		1


	//   ....[16]....
        /*018c*/ 	.word	0x000014c0
        /*0190*/ 	.word	0x000000ff
        /*0194*/ 	.word	0xfffffff8
        /*0198*/ 	.short	0x010a
        /*019a*/ 	.byte	0x0b
	.zero		1


	//   ....[17]....
        /*019c*/ 	.word	0x00001790
        /*01a0*/ 	.word	0x000000ff
        /*01a4*/ 	.word	0x00000000
        /*01a8*/ 	.short	0x010a
        /*01aa*/ 	.byte	0x06
	.zero		1


	//   ....[18]....
        /*01ac*/ 	.word	0x000017d0
        /*01b0*/ 	.word	0x000000ff
        /*01b4*/ 	.word	0x00000000
        /*01b8*/ 	.short	0x010a
        /*01ba*/ 	.byte	0x06
	.zero		1


	//   ....[19]....
        /*01bc*/ 	.word	0x00001e00
        /*01c0*/ 	.word	0x000000ff
        /*01c4*/ 	.word	0x00000000
        /*01c8*/ 	.short	0x010a
        /*01ca*/ 	.byte	0x10
	.zero		1


	//   ....[20]....
        /*01cc*/ 	.word	0x00001e40
        /*01d0*/ 	.word	0x000000ff
        /*01d4*/ 	.word	0x00000000
        /*01d8*/ 	.short	0x010a
        /*01da*/ 	.byte	0x10
	.zero		1


	//   ....[21]....
        /*01dc*/ 	.word	0x000022e0
        /*01e0*/ 	.word	0x000000ff
        /*01e4*/ 	.word	0x00000000
        /*01e8*/ 	.short	0x0101
        /*01ea*/ 	.byte	0x08
	.zero		1


	//   ....[22]....
        /*01ec*/ 	.word	0x00002650
        /*01f0*/ 	.word	0x0000000f
        /*01f4*/ 	.word	0x00000000
        /*01f8*/ 	.short	0x0101
        /*01fa*/ 	.byte	0x17
	.zero		1


	//   ....[23]....
        /*01fc*/ 	.word	0x00002730
        /*0200*/ 	.word	0x000000ff
        /*0204*/ 	.word	0x00000000
        /*0208*/ 	.short	0x0101
        /*020a*/ 	.byte	0x08
	.zero		1


	//   ....[24]....
        /*020c*/ 	.word	0x000027e0
        /*0210*/ 	.word	0x000000ff
        /*0214*/ 	.word	0x00000008
        /*0218*/ 	.short	0x010a
        /*021a*/ 	.byte	0x0b
	.zero		1


	//   ....[25]....
        /*021c*/ 	.word	0x00005040
        /*0220*/ 	.word	0x00000004
        /*0224*/ 	.word	0x00000000
        /*0228*/ 	.short	0x0101
        /*022a*/ 	.byte	0x17
	.zero		1


	//   ....[26]....
        /*022c*/ 	.word	0x00005920
        /*0230*/ 	.word	0x00000013
        /*0234*/ 	.word	0x00000028
        /*0238*/ 	.short	0x010a
        /*023a*/ 	.byte	0x3f
	.zero		1


	//   ....[27]....
        /*023c*/ 	.word	0x00005c70
        /*0240*/ 	.word	0x0000000a
        /*0244*/ 	.word	0x00000088
        /*0248*/ 	.short	0x0101
        /*024a*/ 	.byte	0x3f
	.zero		1


	//   ....[28]....
        /*024c*/ 	.word	0x000063d0
        /*0250*/ 	.word	0x00000005
        /*0254*/ 	.word	0x00000000
        /*0258*/ 	.short	0x010a
        /*025a*/ 	.byte	0x3f
	.zero		1


	//   ....[29]....
        /*025c*/ 	.word	0x00006450
        /*0260*/ 	.word	0x00000007
        /*0264*/ 	.word	0x00000000
        /*0268*/ 	.short	0x010a
        /*026a*/ 	.byte	0x3f
	.zero		1


	//   ....[30]....
        /*026c*/ 	.word	0x000064e0
        /*0270*/ 	.word	0x00000008
        /*0274*/ 	.word	0x00000000
        /*0278*/ 	.short	0x010a
        /*027a*/ 	.byte	0x3f
	.zero		1


	//   ....[31]....
        /*027c*/ 	.word	0x00006570
        /*0280*/ 	.word	0x0000000b
        /*0284*/ 	.word	0x00000000
        /*0288*/ 	.short	0x010a
        /*028a*/ 	.byte	0x3f
	.zero		1


	//   ....[32]....
        /*028c*/ 	.word	0x00006600
        /*0290*/ 	.word	0x00000003
        /*0294*/ 	.word	0x00000000
        /*0298*/ 	.short	0x010a
        /*029a*/ 	.byte	0x3f
	.zero		1


	//   ....[33]....
        /*029c*/ 	.word	0x00006670
        /*02a0*/ 	.word	0x0000000f
        /*02a4*/ 	.word	0xfffffff8
        /*02a8*/ 	.short	0x010a
        /*02aa*/ 	.byte	0x3f
	.zero		1


	//   ....[34]....
        /*02ac*/ 	.word	0x000066d0
        /*02b0*/ 	.word	0x0000000f
        /*02b4*/ 	.word	0x00000000
        /*02b8*/ 	.short	0x010a
        /*02ba*/ 	.byte	0x3f
	.zero		1


	//   ....[35]....
        /*02bc*/ 	.word	0x00006730
        /*02c0*/ 	.word	0x00000010
        /*02c4*/ 	.word	0x00000000
        /*02c8*/ 	.short	0x010a
        /*02ca*/ 	.byte	0x3f
	.zero		1


	//   ....[36]....
        /*02cc*/ 	.word	0x00006790
        /*02d0*/ 	.word	0x0000000f
        /*02d4*/ 	.word	0x00000008
        /*02d8*/ 	.short	0x010a
        /*02da*/ 	.byte	0x3f
	.zero		1


	//   ....[37]....
        /*02dc*/ 	.word	0x00006860
        /*02e0*/ 	.word	0x00000013
        /*02e4*/ 	.word	0x00000028
        /*02e8*/ 	.short	0x010a
        /*02ea*/ 	.byte	0x3f
	.zero		1


	//   ....[38]....
        /*02ec*/ 	.word	0x00006940
        /*02f0*/ 	.word	0x00000005
        /*02f4*/ 	.word	0x00000000
        /*02f8*/ 	.short	0x010a
        /*02fa*/ 	.byte	0x3f
	.zero		1


	//   ....[39]....
        /*02fc*/ 	.word	0x00006990
        /*0300*/ 	.word	0x00000007
        /*0304*/ 	.word	0x00000000
        /*0308*/ 	.short	0x010a
        /*030a*/ 	.byte	0x3f
	.zero		1


	//   ....[40]....
        /*030c*/ 	.word	0x000069e0
        /*0310*/ 	.word	0x00000008
        /*0314*/ 	.word	0x00000000
        /*0318*/ 	.short	0x010a
        /*031a*/ 	.byte	0x3f
	.zero		1


	//   ....[41]....
        /*031c*/ 	.word	0x00006a30
        /*0320*/ 	.word	0x0000000b
        /*0324*/ 	.word	0x00000000
        /*0328*/ 	.short	0x010a
        /*032a*/ 	.byte	0x3f
	.zero		1


	//----- nvinfo : EIATTR_NUM_MBARRIERS
	.align		4
.L_28:
        /*032c*/ 	.byte	0x03, 0x38
        /*032e*/ 	.short	0x0010


	//----- nvinfo : EIATTR_EXIT_INSTR_OFFSETS
	.align		4
        /*0330*/ 	.byte	0x04, 0x1c
        /*0332*/ 	.short	(.L_30 - .L_29)


	//   ....[0]....
.L_29:
        /*0334*/ 	.word	0x00001170


	//   ....[1]....
        /*0338*/ 	.word	0x000011d0


	//   ....[2]....
        /*033c*/ 	.word	0x00005650


	//   ....[3]....
        /*0340*/ 	.word	0x00005680


	//   ....[4]....
        /*0344*/ 	.word	0x00006650


	//----- nvinfo : EIATTR_MAX_THREADS
	.align		4
.L_30:
        /*0348*/ 	.byte	0x04, 0x05
        /*034a*/ 	.short	(.L_32 - .L_31)
.L_31:
        /*034c*/ 	.word	0x00000180
        /*0350*/ 	.word	0x00000001
        /*0354*/ 	.word	0x00000001


	//----- nvinfo : EIATTR_CRS_STACK_SIZE
	.align		4
.L_32:
        /*0358*/ 	.byte	0x04, 0x1e
        /*035a*/ 	.short	(.L_34 - .L_33)
.L_33:
        /*035c*/ 	.word	0x00000000


	//----- nvinfo : EIATTR_CBANK_PARAM_SIZE
	.align		4
.L_34:
        /*0360*/ 	.byte	0x03, 0x19
        /*0362*/ 	.short	0x0470


	//----- nvinfo : EIATTR_PARAM_CBANK
	.align		4
        /*0364*/ 	.byte	0x04, 0x0a
        /*0366*/ 	.short	(.L_36 - .L_35)
	.align		4
.L_35:
        /*0368*/ 	.word	index@(.nv.constant0._ZN7cutlass13device_kernelINS_4gemm6kernel13GemmUniversalIN4cute5tupleIJiiiiEEENS1_10collective13CollectiveMmaINS1_37MainloopSm90TmaGmmaWarpSpecializedFP8ILi5ENS5_IJNS4_1CILi1EEESB_SB_EEENS1_32KernelTmaWarpSpecializedPingpongEEENS5_IJNSA_ILi64EEESF_NSA_ILi128EEEEEENS_12float_e5m2_tENS5_IJlSB_lEEESI_SJ_NS4_8TiledMMAINS4_8MMA_AtomIJNS4_4SM904GMMA30MMA_64x64x32_F32E5M2E5M2_SS_TNILNSN_7ScaleInE1ELSP_1EEEEEENS4_6LayoutISC_NS5_IJNSA_ILi0EEEST_ST_EEEEENS5_IJNS4_10UnderscoreESW_SW_EEEEENS4_13SM90_TMA_LOADENS4_14ComposedLayoutINS4_7SwizzleILi3ELi4ELi3EEENS4_18smem_ptr_flag_bitsILi8EEENSS_INS5_IJNSA_ILi8EEESG_EEENS5_IJSG_SB_EEEEEEEvNS4_8identityESZ_S19_vS1A_EENS_8epilogue10collective6detail29Sm90TmaWarpSpecializedAdapterINS1D_15DefaultEpilogueISI_SJ_SJ_NS1C_6thread17LinearCombinationISI_Li1EffLNS1H_9ScaleType4KindE0ELNS_15FloatRoundStyleE2ESI_EENS1_15EpilogueDefaultEEEEEvvEEEEvNT_6ParamsE)
        /*036c*/ 	.short	0x0210
        /*036e*/ 	.short	0x0470


	//----- nvinfo : EIATTR_SW_WAR
	.align		4
.L_36:
        /*0370*/ 	.byte	0x04, 0x36
        /*0372*/ 	.short	(.L_38 - .L_37)
.L_37:
        /*0374*/ 	.word	0x00000008
.L_38:


//--------------------- .nv.callgraph             --------------------------
	.section	.nv.callgraph,"",@"SHT_CUDA_CALLGRAPH"
	.align	4
	.sectionentsize	8
	.align		4
        /*0000*/ 	.word	0x00000000
	.align		4
        /*0004*/ 	.word	0xffffffff
	.align		4
        /*0008*/ 	.word	0x00000000
	.align		4
        /*000c*/ 	.word	0xfffffffe
	.align		4
        /*0010*/ 	.word	0x00000000
	.align		4
        /*0014*/ 	.word	0xfffffffd
	.align		4
        /*0018*/ 	.word	0x00000000
	.align		4
        /*001c*/ 	.word	0xfffffffc


//--------------------- .nv.constant4             --------------------------
	.section	.nv.constant4,"a",@progbits
	.align	8
	.align		8
.nv.constant4:
        /*0000*/ 	.dword	_ZN40_INTERNAL_77840e90_4_k_cu_07da99e2_295754cuda3std3__45__cpo5beginE
	.align		8
        /*0008*/ 	.dword	_ZN40_INTERNAL_77840e90_4_k_cu_07da99e2_295754cuda3std3__45__cpo3endE
	.align		8
        /*0010*/ 	.dword	_ZN40_INTERNAL_77840e90_4_k_cu_07da99e2_295754cuda3std3__45__cpo6cbeginE
	.align		8
        /*0018*/ 	.dword	_ZN40_INTERNAL_77840e90_4_k_cu_07da99e2_295754cuda3std3__45__cpo4cendE
	.align		8
        /*0020*/ 	.dword	_ZN40_INTERNAL_77840e90_4_k_cu_07da99e2_295754cuda3std3__442_GLOBAL__N__77840e90_4_k_cu_07da99e2_295756ignoreE
	.align		8
        /*0028*/ 	.dword	_ZN40_INTERNAL_77840e90_4_k_cu_07da99e2_295754cuda3std3__419piecewise_constructE
	.align		8
        /*0030*/ 	.dword	_ZN40_INTERNAL_77840e90_4_k_cu_07da99e2_295754cuda3std3__48in_placeE
	.align		8
        /*0038*/ 	.dword	_ZN40_INTERNAL_77840e90_4_k_cu_07da99e2_295754cuda3std6ranges3__45__cpo4swapE
	.align		8
        /*0040*/ 	.dword	_ZN40_INTERNAL_77840e90_4_k_cu_07da99e2_295754cuda3std6ranges3__45__cpo9iter_moveE
	.align		8
        /*0048*/ 	.dword	_ZN40_INTERNAL_77840e90_4_k_cu_07da99e2_295754cute7productE
	.align		8
        /*0050*/ 	.dword	_ZN40_INTERNAL_77840e90_4_k_cu_07da99e2_295754cute1_E


//--------------------- .text._ZN7cutlass13device_kernelINS_4gemm6kernel13GemmUniversalIN4cute5tupleIJiiiiEEENS1_10collective13CollectiveMmaINS1_37MainloopSm90TmaGmmaWarpSpecializedFP8ILi5ENS5_IJNS4_1CILi1EEESB_SB_EEENS1_32KernelTmaWarpSpecializedPingpongEEENS5_IJNSA_ILi64EEESF_NSA_ILi128EEEEEENS_12float_e5m2_tENS5_IJlSB_lEEESI_SJ_NS4_8TiledMMAINS4_8MMA_AtomIJNS4_4SM904GMMA30MMA_64x64x32_F32E5M2E5M2_SS_TNILNSN_7ScaleInE1ELSP_1EEEEEENS4_6LayoutISC_NS5_IJNSA_ILi0EEEST_ST_EEEEENS5_IJNS4_10UnderscoreESW_SW_EEEEENS4_13SM90_TMA_LOADENS4_14ComposedLayoutINS4_7SwizzleILi3ELi4ELi3EEENS4_18smem_ptr_flag_bitsILi8EEENSS_INS5_IJNSA_ILi8EEESG_EEENS5_IJSG_SB_EEEEEEEvNS4_8identityESZ_S19_vS1A_EENS_8epilogue10collective6detail29Sm90TmaWarpSpecializedAdapterINS1D_15DefaultEpilogueISI_SJ_SJ_NS1C_6thread17LinearCombinationISI_Li1EffLNS1H_9ScaleType4KindE0ELNS_15FloatRoundStyleE2ESI_EENS1_15EpilogueDefaultEEEEEvvEEEEvNT_6ParamsE --------------------------
	.section	.text._ZN7cutlass13device_kernelINS_4gemm6kernel13GemmUniversalIN4cute5tupleIJiiiiEEENS1_10collective13CollectiveMmaINS1_37MainloopSm90TmaGmmaWarpSpecializedFP8ILi5ENS5_IJNS4_1CILi1EEESB_SB_EEENS1_32KernelTmaWarpSpecializedPingpongEEENS5_IJNSA_ILi64EEESF_NSA_ILi128EEEEEENS_12float_e5m2_tENS5_IJlSB_lEEESI_SJ_NS4_8TiledMMAINS4_8MMA_AtomIJNS4_4SM904GMMA30MMA_64x64x32_F32E5M2E5M2_SS_TNILNSN_7ScaleInE1ELSP_1EEEEEENS4_6LayoutISC_NS5_IJNSA_ILi0EEEST_ST_EEEEENS5_IJNS4_10UnderscoreESW_SW_EEEEENS4_13SM90_TMA_LOADENS4_14ComposedLayoutINS4_7SwizzleILi3ELi4ELi3EEENS4_18smem_ptr_flag_bitsILi8EEENSS_INS5_IJNSA_ILi8EEESG_EEENS5_IJSG_SB_EEEEEEEvNS4_8identityESZ_S19_vS1A_EENS_8epilogue10collective6detail29Sm90TmaWarpSpecializedAdapterINS1D_15DefaultEpilogueISI_SJ_SJ_NS1C_6thread17LinearCombinationISI_Li1EffLNS1H_9ScaleType4KindE0ELNS_15FloatRoundStyleE2ESI_EENS1_15EpilogueDefaultEEEEEvvEEEEvNT_6ParamsE,"ax",@progbits
	.align	128
.text._ZN7cutlass13device_kernelINS_4gemm6kernel13GemmUniversalIN4cute5tupleIJiiiiEEENS1_10collective13CollectiveMmaINS1_37MainloopSm90TmaGmmaWarpSpecializedFP8ILi5ENS5_IJNS4_1CILi1EEESB_SB_EEENS1_32KernelTmaWarpSpecializedPingpongEEENS5_IJNSA_ILi64EEESF_NSA_ILi128EEEEEENS_12float_e5m2_tENS5_IJlSB_lEEESI_SJ_NS4_8TiledMMAINS4_8MMA_AtomIJNS4_4SM904GMMA30MMA_64x64x32_F32E5M2E5M2_SS_TNILNSN_7ScaleInE1ELSP_1EEEEEENS4_6LayoutISC_NS5_IJNSA_ILi0EEEST_ST_EEEEENS5_IJNS4_10UnderscoreESW_SW_EEEEENS4_13SM90_TMA_LOADENS4_14ComposedLayoutINS4_7SwizzleILi3ELi4ELi3EEENS4_18smem_ptr_flag_bitsILi8EEENSS_INS5_IJNSA_ILi8EEESG_EEENS5_IJSG_SB_EEEEEEEvNS4_8identityESZ_S19_vS1A_EENS_8epilogue10collective6detail29Sm90TmaWarpSpecializedAdapterINS1D_15DefaultEpilogueISI_SJ_SJ_NS1C_6thread17LinearCombinationISI_Li1EffLNS1H_9ScaleType4KindE0ELNS_15FloatRoundStyleE2ESI_EENS1_15EpilogueDefaultEEEEEvvEEEEvNT_6ParamsE:
        .type           _ZN7cutlass13device_kernelINS_4gemm6kernel13GemmUniversalIN4cute5tupleIJiiiiEEENS1_10collective13CollectiveMmaINS1_37MainloopSm90TmaGmmaWarpSpecializedFP8ILi5ENS5_IJNS4_1CILi1EEESB_SB_EEENS1_32KernelTmaWarpSpecializedPingpongEEENS5_IJNSA_ILi64EEESF_NSA_ILi128EEEEEENS_12float_e5m2_tENS5_IJlSB_lEEESI_SJ_NS4_8TiledMMAINS4_8MMA_AtomIJNS4_4SM904GMMA30MMA_64x64x32_F32E5M2E5M2_SS_TNILNSN_7ScaleInE1ELSP_1EEEEEENS4_6LayoutISC_NS5_IJNSA_ILi0EEEST_ST_EEEEENS5_IJNS4_10UnderscoreESW_SW_EEEEENS4_13SM90_TMA_LOADENS4_14ComposedLayoutINS4_7SwizzleILi3ELi4ELi3EEENS4_18smem_ptr_flag_bitsILi8EEENSS_INS5_IJNSA_ILi8EEESG_EEENS5_IJSG_SB_EEEEEEEvNS4_8identityESZ_S19_vS1A_EENS_8epilogue10collective6detail29Sm90TmaWarpSpecializedAdapterINS1D_15DefaultEpilogueISI_SJ_SJ_NS1C_6thread17LinearCombinationISI_Li1EffLNS1H_9ScaleType4KindE0ELNS_15FloatRoundStyleE2ESI_EENS1_15EpilogueDefaultEEEEEvvEEEEvNT_6ParamsE,@function
        .size           _ZN7cutlass13device_kernelINS_4gemm6kernel13GemmUniversalIN4cute5tupleIJiiiiEEENS1_10collective13CollectiveMmaINS1_37MainloopSm90TmaGmmaWarpSpecializedFP8ILi5ENS5_IJNS4_1CILi1EEESB_SB_EEENS1_32KernelTmaWarpSpecializedPingpongEEENS5_IJNSA_ILi64EEESF_NSA_ILi128EEEEEENS_12float_e5m2_tENS5_IJlSB_lEEESI_SJ_NS4_8TiledMMAINS4_8MMA_AtomIJNS4_4SM904GMMA30MMA_64x64x32_F32E5M2E5M2_SS_TNILNSN_7ScaleInE1ELSP_1EEEEEENS4_6LayoutISC_NS5_IJNSA_ILi0EEEST_ST_EEEEENS5_IJNS4_10UnderscoreESW_SW_EEEEENS4_13SM90_TMA_LOADENS4_14ComposedLayoutINS4_7SwizzleILi3ELi4ELi3EEENS4_18smem_ptr_flag_bitsILi8EEENSS_INS5_IJNSA_ILi8EEESG_EEENS5_IJSG_SB_EEEEEEEvNS4_8identityESZ_S19_vS1A_EENS_8epilogue10collective6detail29Sm90TmaWarpSpecializedAdapterINS1D_15DefaultEpilogueISI_SJ_SJ_NS1C_6thread17LinearCombinationISI_Li1EffLNS1H_9ScaleType4KindE0ELNS_15FloatRoundStyleE2ESI_EENS1_15EpilogueDefaultEEEEEvvEEEEvNT_6ParamsE,(.L_x_142 - _ZN7cutlass13device_kernelINS_4gemm6kernel13GemmUniversalIN4cute5tupleIJiiiiEEENS1_10collective13CollectiveMmaINS1_37MainloopSm90TmaGmmaWarpSpecializedFP8ILi5ENS5_IJNS4_1CILi1EEESB_SB_EEENS1_32KernelTmaWarpSpecializedPingpongEEENS5_IJNSA_ILi64EEESF_NSA_ILi128EEEEEENS_12float_e5m2_tENS5_IJlSB_lEEESI_SJ_NS4_8TiledMMAINS4_8MMA_AtomIJNS4_4SM904GMMA30MMA_64x64x32_F32E5M2E5M2_SS_TNILNSN_7ScaleInE1ELSP_1EEEEEENS4_6LayoutISC_NS5_IJNSA_ILi0EEEST_ST_EEEEENS5_IJNS4_10UnderscoreESW_SW_EEEEENS4_13SM90_TMA_LOADENS4_14ComposedLayoutINS4_7SwizzleILi3ELi4ELi3EEENS4_18smem_ptr_flag_bitsILi8EEENSS_INS5_IJNSA_ILi8EEESG_EEENS5_IJSG_SB_EEEEEEEvNS4_8identityESZ_S19_vS1A_EENS_8epilogue10collective6detail29Sm90TmaWarpSpecializedAdapterINS1D_15DefaultEpilogueISI_SJ_SJ_NS1C_6thread17LinearCombinationISI_Li1EffLNS1H_9ScaleType4KindE0ELNS_15FloatRoundStyleE2ESI_EENS1_15EpilogueDefaultEEEEEvvEEEEvNT_6ParamsE)
        .other          _ZN7cutlass13device_kernelINS_4gemm6kernel13GemmUniversalIN4cute5tupleIJiiiiEEENS1_10collective13CollectiveMmaINS1_37MainloopSm90TmaGmmaWarpSpecializedFP8ILi5ENS5_IJNS4_1CILi1EEESB_SB_EEENS1_32KernelTmaWarpSpecializedPingpongEEENS5_IJNSA_ILi64EEESF_NSA_ILi128EEEEEENS_12float_e5m2_tENS5_IJlSB_lEEESI_SJ_NS4_8TiledMMAINS4_8MMA_AtomIJNS4_4SM904GMMA30MMA_64x64x32_F32E5M2E5M2_SS_TNILNSN_7ScaleInE1ELSP_1EEEEEENS4_6LayoutISC_NS5_IJNSA_ILi0EEEST_ST_EEEEENS5_IJNS4_10UnderscoreESW_SW_EEEEENS4_13SM90_TMA_LOADENS4_14ComposedLayoutINS4_7SwizzleILi3ELi4ELi3EEENS4_18smem_ptr_flag_bitsILi8EEENSS_INS5_IJNSA_ILi8EEESG_EEENS5_IJSG_SB_EEEEEEEvNS4_8identityESZ_S19_vS1A_EENS_8epilogue10collective6detail29Sm90TmaWarpSpecializedAdapterINS1D_15DefaultEpilogueISI_SJ_SJ_NS1C_6thread17LinearCombinationISI_Li1EffLNS1H_9ScaleType4KindE0ELNS_15FloatRoundStyleE2ESI_EENS1_15EpilogueDefaultEEEEEvvEEEEvNT_6ParamsE,@"STO_CUDA_ENTRY STV_DEFAULT"
_ZN7cutlass13device_kernelINS_4gemm6kernel13GemmUniversalIN4cute5tupleIJiiiiEEENS1_10collective13CollectiveMmaINS1_37MainloopSm90TmaGmmaWarpSpecializedFP8ILi5ENS5_IJNS4_1CILi1EEESB_SB_EEENS1_32KernelTmaWarpSpecializedPingpongEEENS5_IJNSA_ILi64EEESF_NSA_ILi128EEEEEENS_12float_e5m2_tENS5_IJlSB_lEEESI_SJ_NS4_8TiledMMAINS4_8MMA_AtomIJNS4_4SM904GMMA30MMA_64x64x32_F32E5M2E5M2_SS_TNILNSN_7ScaleInE1ELSP_1EEEEEENS4_6LayoutISC_NS5_IJNSA_ILi0EEEST_ST_EEEEENS5_IJNS4_10UnderscoreESW_SW_EEEEENS4_13SM90_TMA_LOADENS4_14ComposedLayoutINS4_7SwizzleILi3ELi4ELi3EEENS4_18smem_ptr_flag_bitsILi8EEENSS_INS5_IJNSA_ILi8EEESG_EEENS5_IJSG_SB_EEEEEEEvNS4_8identityESZ_S19_vS1A_EENS_8epilogue10collective6detail29Sm90TmaWarpSpecializedAdapterINS1D_15DefaultEpilogueISI_SJ_SJ_NS1C_6thread17LinearCombinationISI_Li1EffLNS1H_9ScaleType4KindE0ELNS_15FloatRoundStyleE2ESI_EENS1_15EpilogueDefaultEEEEEvvEEEEvNT_6ParamsE:
[----:B------:R-:W-:Y:S01]  /*0000*/  LDC R1, c[0x0][0x28] ;  /* 0x00000a00ff017b82 */ /* 0x000fe20000000800 */
[----:B------:R-:W0:Y:S01]  /*0010*/  S2R R11, SR_TID.X ;  /* 0x00000000000b7919 */ /* 0x000e220000002100 */
[----:B------:R-:W-:Y:S01]  /*0020*/  ELECT P0, URZ, PT ;  /* 0x00000000003f782f */ /* 0x000fe20003800000 */
[----:B------:R-:W-:Y:S01]  /*0030*/  BSSY B0, `(.L_x_0) ;  /* 0x000000f000007945 */ /* 0x000fe20003800000 */
[--C-:B0-----:R-:W-:Y:S02]  /*0040*/  SHF.R.U32.HI R0, RZ, 0x5, R11.reuse ;  /* 0x00000005ff007819 */ /* 0x101fe4000001160b */
[----:B------:R-:W-:-:S03]  /*0050*/  SHF.R.U32.HI R4, RZ, 0x7, R11 ;  /* 0x00000007ff047819 */ /* 0x000fc6000001160b */
[----:B------:R-:W0:Y:S04]  /*0060*/  SHFL.IDX PT, R2, R0, RZ, 0x1f ;  /* 0x00001fff00027589 */ /* 0x000e2800000e0000 */
[----:B------:R1:W2:Y:S01]  /*0070*/  SHFL.IDX PT, R5, R4, RZ, 0x1f ;  /* 0x00001fff04057589 */ /* 0x0002a200000e0000 */
[----:B0-----:R-:W-:-:S13]  /*0080*/  ISETP.NE.OR P0, PT, R2, RZ, !P0 ;  /* 0x000000ff0200720c */ /* 0x001fda0004705670 */
[----:B-12---:R-:W-:Y:S05]  /*0090*/  @P0 BRA `(.L_x_1) ;  /* 0x0000000000200947 */ /* 0x006fea0003800000 */
[----:B------:R-:W-:Y:S02]  /*00a0*/  ULDC.64 UR4, c[0x0][0x198] ;  /* 0x0000660000047ab9 */ /* 0x000fe40000000a00 */
[----:B------:R-:W-:Y:S02]  /*00b0*/  UIADD3 UR6, UP0, UR4, 0xf0, URZ ;  /* 0x000000f004067890 */ /* 0x000fe4000ff1e03f */
[----:B------:R-:W-:Y:S02]  /*00c0*/  UIADD3 UR4, UP1, UR4, 0x1f0, URZ ;  /* 0x000001f004047890 */ /* 0x000fe4000ff3e03f */
[----:B------:R-:W-:Y:S02]  /*00d0*/  UIADD3.X UR7, URZ, UR5, URZ, UP0, !UPT ;  /* 0x000000053f077290 */ /* 0x000fe400087fe43f */
[----:B------:R-:W-:-:S07]  /*00e0*/  UIADD3.X UR5, URZ, UR5, URZ, UP1, !UPT ;  /* 0x000000053f057290 */ /* 0x000fce0008ffe43f */
[----:B------:R0:W-:Y:S02]  /*00f0*/  UTMACCTL.PF [UR6] ;  /* 0x00000000060079b9 */ /* 0x0001e40008040000 */
[----:B------:R0:W-:Y:S02]  /*0100*/  UTMACCTL.PF [UR4] ;  /* 0x00000000040079b9 */ /* 0x0001e40008040000 */
[----:B0-----:R-:W-:Y:S01]  /*0110*/  NOP ;  /* 0x0000000000007918 */ /* 0x001fe20000000000 */
.L_x_1:
[----:B------:R-:W-:Y:S05]  /*0120*/  BSYNC B0 ;  /* 0x0000000000007941 */ /* 0x000fea0003800000 */
.L_x_0:
[----:B------:R-:W0:Y:S02]  /*0130*/  SHFL.IDX PT, R3, R0, RZ, 0x1f ;  /* 0x00001fff00037589 */ /* 0x000e2400000e0000 */
[----:B0-----:R-:W-:-:S13]  /*0140*/  ISETP.NE.AND P0, PT, R3, RZ, PT ;  /* 0x000000ff0300720c */ /* 0x001fda0003f05270 */
[----:B------:R-:W-:Y:S05]  /*0150*/  @P0 BRA `(.L_x_2) ;  /* 0x0000000000600947 */ /* 0x000fea0003800000 */
[----:B------:R-:W0:Y:S01]  /*0160*/  S2UR UR8, SR_CgaCtaId ;  /* 0x00000000000879c3 */ /* 0x000e220000008800 */
[----:B------:R-:W-:Y:S01]  /*0170*/  UMOV UR4, 0x400 ;  /* 0x0000040000047882 */ /* 0x000fe20000000000 */
[----:B------:R-:W-:Y:S01]  /*0180*/  UMOV UR5, 0x1 ;  /* 0x0000000100057882 */ /* 0x000fe20000000000 */
[----:B------:R-:W-:Y:S01]  /*0190*/  UMOV UR6, 0x80 ;  /* 0x0000008000067882 */ /* 0x000fe20000000000 */
[----:B------:R-:W-:Y:S01]  /*01a0*/  ELECT P0, URZ, PT ;  /* 0x00000000003f782f */ /* 0x000fe20003800000 */
[----:B------:R-:W-:-:S04]  /*01b0*/  UIADD3 UR6, -UR6, 0x100000, URZ ;  /* 0x0010000006067890 */ /* 0x000fc8000fffe13f */
[----:B------:R-:W-:Y:S02]  /*01c0*/  USHF.L.U32 UR7, UR6, 0xb, URZ ;  /* 0x0000000b06077899 */ /* 0x000fe4000800063f */
[----:B------:R-:W-:Y:S02]  /*01d0*/  USHF.L.U32 UR6, UR6, 0x1, URZ ;  /* 0x0000000106067899 */ /* 0x000fe4000800063f */
[----:B0-----:R-:W-:Y:S02]  /*01e0*/  ULEA UR8, UR8, UR4, 0x18 ;  /* 0x0000000408087291 */ /* 0x001fe4000f8ec03f */
[----:B------:R-:W-:-:S04]  /*01f0*/  UIADD3 UR4, -UR5, 0x100000, URZ ;  /* 0x0010000005047890 */ /* 0x000fc8000fffe13f */
[----:B------:R-:W-:Y:S02]  /*0200*/  USHF.L.U32 UR5, UR4, 0xb, URZ ;  /* 0x0000000b04057899 */ /* 0x000fe4000800063f */
[----:B------:R-:W-:Y:S01]  /*0210*/  USHF.L.U32 UR4, UR4, 0x1, URZ ;  /* 0x0000000104047899 */ /* 0x000fe2000800063f */
[----:B------:R-:W0:Y:S11]  /*0220*/  FENCE.VIEW.ASYNC.S ;  /* 0x00000000000073c6 */ /* 0x000e360000000000 */
[----:B0-----:R0:W1:Y:S01]  /*0230*/  SYNCS.EXCH.64 URZ, [UR8], UR4 ;  /* 0x00000004083f75b2 */ /* 0x0010620008000100 */
[----:B------:R0:W2:Y:S01]  /*0240*/  SYNCS.EXCH.64 URZ, [UR8+0x28], UR6 ;  /* 0x00002806083f75b2 */ /* 0x0000a20008000100 */
[----:B------:R0:W3:Y:S01]  /*0250*/  SYNCS.EXCH.64 URZ, [UR8+0x8], UR4 ;  /* 0x00000804083f75b2 */ /* 0x0000e20008000100 */
[----:B------:R0:W4:Y:S01]  /*0260*/  SYNCS.EXCH.64 URZ, [UR8+0x30], UR6 ;  /* 0x00003006083f75b2 */ /* 0x0001220008000100 */
[----:B------:R0:W0:Y:S01]  /*0270*/  SYNCS.EXCH.64 URZ, [UR8+0x10], UR4 ;  /* 0x00001004083f75b2 */ /* 0x0000220008000100 */
[----:B------:R0:W0:Y:S01]  /*0280*/  SYNCS.EXCH.64 URZ, [UR8+0x38], UR6 ;  /* 0x00003806083f75b2 */ /* 0x0000220008000100 */
[----:B------:R0:W0:Y:S01]  /*0290*/  SYNCS.EXCH.64 URZ, [UR8+0x18], UR4 ;  /* 0x00001804083f75b2 */ /* 0x0000220008000100 */
[----:B------:R0:W0:Y:S01]  /*02a0*/  SYNCS.EXCH.64 URZ, [UR8+0x40], UR6 ;  /* 0x00004006083f75b2 */ /* 0x0000220008000100 */
[----:B------:R0:W0:Y:S01]  /*02b0*/  SYNCS.EXCH.64 URZ, [UR8+0x20], UR4 ;  /* 0x00002004083f75b2 */ /* 0x0000220008000100 */
[----:B------:R0:W0:Y:S01]  /*02c0*/  SYNCS.EXCH.64 URZ, [UR8+0x48], UR6 ;  /* 0x00004806083f75b2 */ /* 0x0000220008000100 */
[----:B------:R-:W-:Y:S01]  /*02d0*/  NOP ;  /* 0x0000000000007918 */ /* 0x000fe20000000000 */
.L_x_2:
[----:B------:R-:W5:Y:S01]  /*02e0*/  SHFL.IDX PT, R6, R0, RZ, 0x1f ;  /* 0x00001fff00067589 */ /* 0x000f6200000e0000 */
[----:B------:R-:W-:Y:S01]  /*02f0*/  ELECT P0, URZ, PT ;  /* 0x00000000003f782f */ /* 0x000fe20003800000 */
[----:B------:R-:W-:Y:S01]  /*0300*/  NOP ;  /* 0x0000000000007918 */ /* 0x000fe20000000000 */
[----:B------:R-:W-:Y:S01]  /*0310*/  ELECT P1, URZ, PT ;  /* 0x00000000003f782f */ /* 0x000fe20003820000 */
[----:B------:R1:W2:Y:S01]  /*0320*/  SHFL.IDX PT, R3, R0, RZ, 0x1f ;  /* 0x00001fff00037589 */ /* 0x0002a200000e0000 */
[----:B0-----:R-:W-:Y:S01]  /*0330*/  UMOV UR4, 0x20 ;  /* 0x0000002000047882 */ /* 0x001fe20000000000 */
[----:B------:R-:W-:Y:S01]  /*0340*/  UMOV UR11, 0x80 ;  /* 0x00000080000b7882 */ /* 0x000fe20000000000 */
[----:B------:R-:W-:Y:S01]  /*0350*/  ULDC.64 UR12, c[0x0][0x598] ;  /* 0x00016600000c7ab9 */ /* 0x000fe20000000a00 */
[----:B------:R-:W0:Y:S01]  /*0360*/  SHFL.IDX PT, R4, R4, RZ, 0x1f ;  /* 0x00001fff04047589 */ /* 0x000e2200000e0000 */
[----:B------:R-:W-:Y:S01]  /*0370*/  NOP ;  /* 0x0000000000007918 */ /* 0x000fe20000000000 */
[----:B------:R-:W-:Y:S01]  /*0380*/  VIADD R33, R5, 0xffffffff ;  /* 0xffffffff05217836 */ /* 0x000fe20000000000 */
[----:B------:R-:W-:Y:S01]  /*0390*/  ULDC.64 UR20, c[0x0][0x208] ;  /* 0x0000820000147ab9 */ /* 0x000fe20000000a00 */
[----:B-1----:R-:W-:-:S02]  /*03a0*/  SHF.R.S32.HI R0, RZ, 0x1f, R11 ;  /* 0x0000001fff007819 */ /* 0x002fc4000001140b */
[----:B------:R-:W-:Y:S02]  /*03b0*/  ISETP.NE.AND P2, PT, R5, RZ, PT ;  /* 0x000000ff0500720c */ /* 0x000fe40003f45270 */
[----:B------:R-:W-:Y:S02]  /*03c0*/  LEA.HI R0, R0, R11, RZ, 0x7 ;  /* 0x0000000b00007211 */ /* 0x000fe400078f38ff */
[----:B------:R-:W-:Y:S02]  /*03d0*/  ISETP.GE.U32.AND P3, PT, R33, 0x2, PT ;  /* 0x000000022100780c */ /* 0x000fe40003f66070 */
[----:B------:R-:W-:Y:S02]  /*03e0*/  LOP3.LUT R0, R0, 0xffffff80, RZ, 0xc0, !PT ;  /* 0xffffff8000007812 */ /* 0x000fe400078ec0ff */
[----:B-----5:R-:W-:-:S03]  /*03f0*/  ISETP.NE.OR P0, PT, R6, RZ, !P0 ;  /* 0x000000ff0600720c */ /* 0x020fc60004705670 */
[----:B------:R-:W-:Y:S01]  /*0400*/  IMAD.IADD R10, R11, 0x1, -R0 ;  /* 0x000000010b0a7824 */ /* 0x000fe200078e0a00 */
[----:B--2---:R-:W-:Y:S02]  /*0410*/  ISETP.NE.OR P1, PT, R3, RZ, !P1 ;  /* 0x000000ff0300720c */ /* 0x004fe40004f25670 */
[----:B------:R-:W-:-:S04]  /*0420*/  SHF.R.S32.HI R3, RZ, 0x1f, R2 ;  /* 0x0000001fff037819 */ /* 0x000fc80000011402 */
[----:B------:R-:W-:-:S03]  /*0430*/  LEA.HI R3, R3, R2, RZ, 0x2 ;  /* 0x0000000203037211 */ /* 0x000fc600078f10ff */
[----:B------:R-:W-:Y:S01]  /*0440*/  VOTEU.ALL UP0, P0 ;  /* 0x00000000003f7886 */ /* 0x000fe20000000000 */
[----:B------:R-:W-:-:S03]  /*0450*/  LOP3.LUT R3, R3, 0xfffffffc, RZ, 0xc0, !PT ;  /* 0xfffffffc03037812 */ /* 0x000fc600078ec0ff */
[----:B------:R-:W-:Y:S01]  /*0460*/  VOTEU.ALL UP1, P1 ;  /* 0x00000000003f7886 */ /* 0x000fe20000820000 */
[----:B------:R-:W1:Y:S01]  /*0470*/  @!UP0 S2UR UR7, SR_CgaCtaId ;  /* 0x00000000000789c3 */ /* 0x000e620000008800 */
[----:B------:R-:W-:Y:S01]  /*0480*/  @!UP0 UMOV UR6, 0x400 ;  /* 0x0000040000068882 */ /* 0x000fe20000000000 */
[----:B------:R-:W-:-:S04]  /*0490*/  @!UP0 UIADD3 UR4, -UR4, 0x100000, URZ ;  /* 0x0010000004048890 */ /* 0x000fc8000fffe13f */
[----:B------:R-:W-:Y:S02]  /*04a0*/  @!UP0 USHF.L.U32 UR5, UR4, 0xb, URZ ;  /* 0x0000000b04058899 */ /* 0x000fe4000800063f */
[----:B------:R-:W-:Y:S01]  /*04b0*/  @!UP0 USHF.L.U32 UR4, UR4, 0x1, URZ ;  /* 0x0000000104048899 */ /* 0x000fe2000800063f */
[----:B------:R-:W-:Y:S01]  /*04c0*/  IMAD.IADD R20, R2, 0x1, -R3 ;  /* 0x0000000102147824 */ /* 0x000fe200078e0a03 */
[----:B------:R-:W-:Y:S01]  /*04d0*/  @!UP1 UMOV UR9, 0x400 ;  /* 0x0000040000099882 */ /* 0x000fe20000000000 */
[----:B------:R-:W-:Y:S01]  /*04e0*/  VOTEU.ALL UP2, P1 ;  /* 0x00000000003f7886 */ /* 0x000fe20000840000 */
[----:B------:R-:W-:Y:S01]  /*04f0*/  VOTEU.ALL UP3, P1 ;  /* 0x00000000003f7886 */ /* 0x000fe20000860000 */
[----:B------:R-:W-:Y:S01]  /*0500*/  VOTEU.ALL UP4, P1 ;  /* 0x00000000003f7886 */ /* 0x000fe20000880000 */
[----:B------:R-:W2:Y:S01]  /*0510*/  @!UP1 S2UR UR10, SR_CgaCtaId ;  /* 0x00000000000a99c3 */ /* 0x000ea20000008800 */
[----:B------:R-:W-:Y:S01]  /*0520*/  VOTEU.ALL UP5, P1 ;  /* 0x00000000003f7886 */ /* 0x000fe200008a0000 */
[----:B------:R-:W-:-:S04]  /*0530*/  ISETP.NE.U32.AND P1, PT, RZ, UR12, PT ;  /* 0x0000000cff007c0c */ /* 0x000fc8000bf25070 */
[----:B------:R-:W-:Y:S01]  /*0540*/  ISETP.NE.AND.EX P1, PT, RZ, UR13, PT, P1 ;  /* 0x0000000dff007c0c */ /* 0x000fe2000bf25310 */
[----:B-1----:R-:W-:Y:S02]  /*0550*/  @!UP0 ULEA UR8, UR7, UR6, 0x18 ;  /* 0x0000000607088291 */ /* 0x002fe4000f8ec03f */
[----:B------:R-:W-:-:S04]  /*0560*/  @!UP1 UIADD3 UR6, -UR11, 0x100000, URZ ;  /* 0x001000000b069890 */ /* 0x000fc8000fffe13f */
[----:B------:R-:W-:Y:S02]  /*0570*/  @!UP1 USHF.L.U32 UR7, UR6, 0xb, URZ ;  /* 0x0000000b06079899 */ /* 0x000fe4000800063f */
[----:B------:R-:W-:Y:S01]  /*0580*/  @!UP1 USHF.L.U32 UR6, UR6, 0x1, URZ ;  /* 0x0000000106069899 */ /* 0x000fe2000800063f */
[----:B0-----:R-:W-:Y:S01]  /*0590*/  R2UR UR11, R4 ;  /* 0x00000000040b72ca */ /* 0x001fe200000e0000 */
[----:B------:R-:W-:Y:S01]  /*05a0*/  VOTEU.ALL UP0, P0 ;  /* 0x00000000003f7886 */ /* 0x000fe20000000000 */
[----:B--2---:R-:W-:Y:S01]  /*05b0*/  @!UP1 ULEA UR9, UR10, UR9, 0x18 ;  /* 0x000000090a099291 */ /* 0x004fe2000f8ec03f */
[----:B------:R-:W-:Y:S01]  /*05c0*/  VOTEU.ALL UP1, P0 ;  /* 0x00000000003f7886 */ /* 0x000fe20000020000 */
[C---:B------:R-:W-:Y:S01]  /*05d0*/  ISETP.NE.AND P0, PT, R20.reuse, 0x3, PT ;  /* 0x000000031400780c */ /* 0x040fe20003f05270 */
[----:B------:R-:W0:Y:S02]  /*05e0*/  FENCE.VIEW.ASYNC.S ;  /* 0x00000000000073c6 */ /* 0x000e240000000000 */
[----:B0-----:R0:W3:Y:S01]  /*05f0*/  @!UP0 SYNCS.EXCH.64 URZ, [UR8+0x80], UR4 ;  /* 0x00008004083f85b2 */ /* 0x0010e20008000100 */
[----:B------:R-:W-:-:S04]  /*0600*/  ISETP.EQ.OR P0, PT, R20, RZ, !P0 ;  /* 0x000000ff1400720c */ /* 0x000fc80004702670 */
[----:B------:R-:W-:-:S04]  /*0610*/  ISETP.EQ.AND P0, PT, R5, RZ, P0 ;  /* 0x000000ff0500720c */ /* 0x000fc80000702270 */
[----:B------:R-:W-:-:S04]  /*0620*/  SEL R7, RZ, 0x1, !P0 ;  /* 0x00000001ff077807 */ /* 0x000fc80004000000 */
[----:B------:R-:W-:Y:S01]  /*0630*/  SEL R7, R7, 0x2, P3 ;  /* 0x0000000207077807 */ /* 0x000fe20001800000 */
[----:B------:R0:W3:Y:S01]  /*0640*/  @!UP1 SYNCS.EXCH.64 URZ, [UR8+0x88], UR4 ;  /* 0x00008804083f95b2 */ /* 0x0000e20008000100 */
[----:B------:R-:W-:Y:S01]  /*0650*/  NOP ;  /* 0x0000000000007918 */ /* 0x000fe20000000000 */
[----:B------:R0:W3:Y:S01]  /*0660*/  @!UP2 SYNCS.EXCH.64 URZ, [UR9+0x60], UR6 ;  /* 0x00006006093fa5b2 */ /* 0x0000e20008000100 */
[----:B------:R0:W3:Y:S01]  /*0670*/  @!UP3 SYNCS.EXCH.64 URZ, [UR9+0x68], UR6 ;  /* 0x00006806093fb5b2 */ /* 0x0000e20008000100 */
[----:B------:R0:W3:Y:S01]  /*0680*/  @!UP4 SYNCS.EXCH.64 URZ, [UR9+0x70], UR6 ;  /* 0x00007006093fc5b2 */ /* 0x0000e20008000100 */
[----:B------:R0:W3:Y:S01]  /*0690*/  @!UP5 SYNCS.EXCH.64 URZ, [UR9+0x78], UR6 ;  /* 0x00007806093fd5b2 */ /* 0x0000e20008000100 */
[----:B------:R-:W-:Y:S01]  /*06a0*/  NOP ;  /* 0x0000000000007918 */ /* 0x000fe20000000000 */
[----:B---34-:R-:W-:Y:S06]  /*06b0*/  BAR.SYNC.DEFER_BLOCKING 0x0 ;  /* 0x0000000000007b1d */ /* 0x018fec0000010000 */
[----:B0-----:R-:W-:Y:S05]  /*06c0*/  @!P1 BRA `(.L_x_3) ;  /* 0x00000000001c9947 */ /* 0x001fea0003800000 */
[----:B------:R-:W0:Y:S02]  /*06d0*/  LDC.64 R2, c[0x0][0x598] ;  /* 0x00016600ff027b82 */ /* 0x000e240000000a00 */
[----:B0-----:R-:W2:Y:S02]  /*06e0*/  LDG.E.64 R2, desc[UR20][R2.64] ;  /* 0x0000001402027981 */ /* 0x001ea4000c1e1b00 */
[----:B--2---:R-:W-:-:S04]  /*06f0*/  ISETP.NE.U32.AND P0, PT, R2, RZ, PT ;  /* 0x000000ff0200720c */ /* 0x004fc80003f05070 */
[----:B------:R-:W-:-:S13]  /*0700*/  ISETP.NE.AND.EX P0, PT, R3, RZ, PT, P0 ;  /* 0x000000ff0300720c */ /* 0x000fda0003f05300 */
[----:B------:R-:W-:Y:S05]  /*0710*/  @!P0 BRA `(.L_x_3) ;  /* 0x0000000000088947 */ /* 0x000fea0003800000 */
[----:B------:R2:W5:Y:S01]  /*0720*/  LD.E R12, desc[UR20][R2.64] ;  /* 0x00000014020c7980 */ /* 0x000562000c101900 */
[----:B------:R-:W-:Y:S05]  /*0730*/  BRA `(.L_x_4) ;  /* 0x0000000000207947 */ /* 0x000fea0003800000 */
.L_x_3:
[----:B------:R-:W-:Y:S02]  /*0740*/  ULDC.64 UR4, c[0x0][0x588] ;  /* 0x0001620000047ab9 */ /* 0x000fe40000000a00 */
[----:B------:R-:W-:-:S04]  /*0750*/  ISETP.NE.U32.AND P0, PT, RZ, UR4, PT ;  /* 0x00000004ff007c0c */ /* 0x000fc8000bf05070 */
[----:B------:R-:W-:-:S13]  /*0760*/  ISETP.NE.AND.EX P0, PT, RZ, UR5, PT, P0 ;  /* 0x00000005ff007c0c */ /* 0x000fda000bf05300 */
[----:B------:R-:W-:Y:S05]  /*0770*/  @!P0 BRA `(.L_x_5) ;  /* 0x00000000000c8947 */ /* 0x000fea0003800000 */
[----:B------:R-:W0:Y:S02]  /*0780*/  LDC.64 R12, c[0x0][0x588] ;  /* 0x00016200ff0c7b82 */ /* 0x000e240000000a00 */
[----:B0-----:R1:W5:Y:S01]  /*0790*/  LDG.E R12, desc[UR20][R12.64] ;  /* 0x000000140c0c7981 */ /* 0x001362000c1e1900 */
[----:B------:R-:W-:Y:S05]  /*07a0*/  BRA `(.L_x_4) ;  /* 0x0000000000047947 */ /* 0x000fea0003800000 */
.L_x_5:
[----:B------:R-:W0:Y:S02]  /*07b0*/  LDC R12, c[0x0][0x580] ;  /* 0x00016000ff0c7b82 */ /* 0x000e240000000800 */
.L_x_4:
[----:B------:R-:W-:Y:S02]  /*07c0*/  ULDC.64 UR4, c[0x0][0x5a0] ;  /* 0x0001680000047ab9 */ /* 0x000fe40000000a00 */
[----:B------:R-:W-:-:S04]  /*07d0*/  ISETP.NE.U32.AND P0, PT, RZ, UR4, PT ;  /* 0x00000004ff007c0c */ /* 0x000fc8000bf05070 */
[----:B------:R-:W-:-:S13]  /*07e0*/  ISETP.NE.AND.EX P0, PT, RZ, UR5, PT, P0 ;  /* 0x00000005ff007c0c */ /* 0x000fda000bf05300 */
[----:B------:R-:W-:Y:S05]  /*07f0*/  @!P0 BRA `(.L_x_6) ;  /* 0x00000000001c8947 */ /* 0x000fea0003800000 */
[----:B--2---:R-:W2:Y:S02]  /*0800*/  LDC.64 R2, c[0x0][0x5a0] ;  /* 0x00016800ff027b82 */ /* 0x004ea40000000a00 */
[----:B--2---:R-:W2:Y:S02]  /*0810*/  LDG.E.64 R2, desc[UR20][R2.64] ;  /* 0x0000001402027981 */ /* 0x004ea4000c1e1b00 */
[----:B--2---:R-:W-:-:S04]  /*0820*/  ISETP.NE.U32.AND P0, PT, R2, RZ, PT ;  /* 0x000000ff0200720c */ /* 0x004fc80003f05070 */
[----:B------:R-:W-:-:S13]  /*0830*/  ISETP.NE.AND.EX P0, PT, R3, RZ, PT, P0 ;  /* 0x000000ff0300720c */ /* 0x000fda0003f05300 */
[----:B------:R-:W-:Y:S05]  /*0840*/  @!P0 BRA `(.L_x_6) ;  /* 0x0000000000088947 */ /* 0x000fea0003800000 */
[----:B-1----:R4:W5:Y:S01]  /*0850*/  LD.E R13, desc[UR20][R2.64] ;  /* 0x00000014020d7980 */ /* 0x002962000c101900 */
[----:B------:R-:W-:Y:S05]  /*0860*/  BRA `(.L_x_7) ;  /* 0x0000000000207947 */ /* 0x000fea0003800000 */
.L_x_6:
[----:B------:R-:W-:Y:S02]  /*0870*/  ULDC.64 UR4, c[0x0][0x590] ;  /* 0x0001640000047ab9 */ /* 0x000fe40000000a00 */
[----:B------:R-:W-:-:S04]  /*0880*/  ISETP.NE.U32.AND P0, PT, RZ, UR4, PT ;  /* 0x00000004ff007c0c */ /* 0x000fc8000bf05070 */
[----:B------:R-:W-:-:S13]  /*0890*/  ISETP.NE.AND.EX P0, PT, RZ, UR5, PT, P0 ;  /* 0x00000005ff007c0c */ /* 0x000fda000bf05300 */
[----:B------:R-:W-:Y:S05]  /*08a0*/  @!P0 BRA `(.L_x_8) ;  /* 0x00000000000c8947 */ /* 0x000fea0003800000 */
[----:B--2---:R-:W1:Y:S02]  /*08b0*/  LDC.64 R2, c[0x0][0x590] ;  /* 0x00016400ff027b82 */ /* 0x004e640000000a00 */
[----:B-1----:R3:W5:Y:S01]  /*08c0*/  LDG.E R13, desc[UR20][R2.64] ;  /* 0x00000014020d7981 */ /* 0x002762000c1e1900 */
[----:B------:R-:W-:Y:S05]  /*08d0*/  BRA `(.L_x_7) ;  /* 0x0000000000047947 */ /* 0x000fea0003800000 */
.L_x_8:
[----:B-1----:R-:W1:Y:S02]  /*08e0*/  LDC R13, c[0x0][0x584] ;  /* 0x00016100ff0d7b82 */ /* 0x002e640000000800 */
.L_x_7:
[----:B------:R-:W0:Y:S01]  /*08f0*/  LDC R0, c[0x0][0x65c] ;  /* 0x00019700ff007b82 */ /* 0x000e220000000800 */
[----:B------:R-:W2:Y:S01]  /*0900*/  S2R R21, SR_CTAID.Y ;  /* 0x0000000000157919 */ /* 0x000ea20000002600 */
[----:B------:R-:W-:Y:S01]  /*0910*/  ULDC UR8, c[0x0][0x28c] ;  /* 0x0000a30000087ab9 */ /* 0x000fe20000000800 */
[----:B------:R-:W-:Y:S01]  /*0920*/  ISETP.NE.AND P0, PT, R5, 0x2, PT ;  /* 0x000000020500780c */ /* 0x000fe20003f05270 */
[----:B------:R-:W-:Y:S01]  /*0930*/  UIADD3 UR8, UR8, 0x7f, URZ ;  /* 0x0000007f08087890 */ /* 0x000fe2000fffe03f */
[----:B------:R-:W1:Y:S01]  /*0940*/  S2R R14, SR_CTAID.X ;  /* 0x00000000000e7919 */ /* 0x000e620000002500 */
[----:B------:R-:W-:Y:S01]  /*0950*/  UMOV UR5, URZ ;  /* 0x0000003f00057c82 */ /* 0x000fe20008000000 */
[----:B------:R-:W-:Y:S01]  /*0960*/  UMOV UR4, URZ ;  /* 0x0000003f00047c82 */ /* 0x000fe20008000000 */
[----:B------:R-:W-:-:S04]  /*0970*/  USHF.R.S32.HI UR9, URZ, 0x1f, UR8 ;  /* 0x0000001f3f097899 */ /* 0x000fc80008011408 */
[----:B------:R-:W-:-:S04]  /*0980*/  ULEA.HI UR9, UR9, UR8, URZ, 0x7 ;  /* 0x0000000809097291 */ /* 0x000fc8000f8f383f */
[----:B------:R-:W-:Y:S01]  /*0990*/  USHF.R.S32.HI UR13, URZ, 0x7, UR9 ;  /* 0x000000073f0d7899 */ /* 0x000fe20008011409 */
[----:B0-----:R-:W-:-:S13]  /*09a0*/  ISETP.NE.AND P4, PT, R0, 0x1, PT ;  /* 0x000000010000780c */ /* 0x001fda0003f85270 */
[----:B------:R-:W1:Y:S01]  /*09b0*/  @P4 LDC R15, c[0x0][0x10] ;  /* 0x00000400ff0f4b82 */ /* 0x000e620000000800 */
[----:B--234-:R-:W-:Y:S02]  /*09c0*/  @P4 IMAD.MOV.U32 R2, RZ, RZ, R21 ;  /* 0x000000ffff024224 */ /* 0x01cfe400078e0015 */
[----:B------:R-:W-:Y:S02]  /*09d0*/  @P4 IMAD.MOV.U32 R3, RZ, RZ, RZ ;  /* 0x000000ffff034224 */ /* 0x000fe400078e00ff */
[----:B------:R-:W-:-:S03]  /*09e0*/  @P4 IMAD.MOV.U32 R5, RZ, RZ, RZ ;  /* 0x000000ffff054224 */ /* 0x000fc600078e00ff */
[----:B------:R-:W0:Y:S01]  /*09f0*/  @!P4 LDC R9, c[0x0][0xc] ;  /* 0x00000300ff09cb82 */ /* 0x000e220000000800 */
[----:B------:R-:W-:Y:S01]  /*0a00*/  ULDC UR6, c[0x0][0xc] ;  /* 0x0000030000067ab9 */ /* 0x000fe20000000800 */
[----:B------:R-:W-:Y:S02]  /*0a10*/  ULDC UR7, c[0x0][0x10] ;  /* 0x0000040000077ab9 */ /* 0x000fe40000000800 */
[----:B------:R-:W-:-:S04]  /*0a20*/  UIMAD.WIDE.U32 UR6, UR6, UR7, URZ ;  /* 0x00000007060672a5 */ /* 0x000fc8000f8e003f */
[----:B------:R-:W2:Y:S01]  /*0a30*/  LDC R8, c[0x0][0x14] ;  /* 0x00000500ff087b82 */ /* 0x000ea20000000800 */
[----:B-1----:R-:W-:-:S04]  /*0a40*/  @P4 IMAD.WIDE.U32 R2, R14, R15, R2 ;  /* 0x0000000f0e024225 */ /* 0x002fc800078e0002 */
[----:B------:R-:W-:Y:S02]  /*0a50*/  IMAD.MOV.U32 R15, RZ, RZ, RZ ;  /* 0x000000ffff0f7224 */ /* 0x000fe400078e00ff */
[----:B------:R-:W-:Y:S02]  /*0a60*/  @P4 IMAD.IADD R3, R3, 0x1, R5 ;  /* 0x0000000103034824 */ /* 0x000fe400078e0205 */
[----:B0-----:R-:W-:-:S04]  /*0a70*/  @!P4 IMAD.WIDE.U32 R4, R9, R21, R14 ;  /* 0x000000150904c225 */ /* 0x001fc800078e000e */
[----:B------:R-:W-:Y:S02]  /*0a80*/  @!P4 IMAD.MOV.U32 R2, RZ, RZ, R4 ;  /* 0x000000ffff02c224 */ /* 0x000fe400078e0004 */
[----:B------:R-:W-:Y:S02]  /*0a90*/  @!P4 IMAD.MOV.U32 R3, RZ, RZ, R5 ;  /* 0x000000ffff03c224 */ /* 0x000fe400078e0005 */
[C---:B--2---:R-:W-:Y:S02]  /*0aa0*/  IMAD R17, R8.reuse, UR7, RZ ;  /* 0x0000000708117c24 */ /* 0x044fe4000f8e02ff */
[----:B------:R-:W-:Y:S01]  /*0ab0*/  IMAD.WIDE.U32 R8, R8, UR6, RZ ;  /* 0x0000000608087c25 */ /* 0x000fe2000f8e00ff */
[----:B------:R-:W-:-:S03]  /*0ac0*/  ULDC.64 UR6, c[0x0][0x650] ;  /* 0x0001940000067ab9 */ /* 0x000fc60000000a00 */
[----:B------:R-:W-:Y:S01]  /*0ad0*/  IMAD.IADD R0, R9, 0x1, R17 ;  /* 0x0000000109007824 */ /* 0x000fe200078e0211 */
[----:B------:R-:W-:Y:S06]  /*0ae0*/  @P0 BRA `(.L_x_9) ;  /* 0x0000000000200947 */ /* 0x000fec0003800000 */
[----:B------:R-:W-:Y:S01]  /*0af0*/  UISETP.GE.U32.AND UP0, UPT, UR13, 0x5, UPT ;  /* 0x000000050d00788c */ /* 0x000fe2000bf06070 */
[----:B------:R-:W-:Y:S01]  /*0b00*/  IADD3 R2, P0, R2, R8, RZ ;  /* 0x0000000802027210 */ /* 0x000fe20007f1e0ff */
[----:B------:R-:W-:-:S04]  /*0b10*/  UIMAD.WIDE.U32 UR4, UR13, -0x33333333, URZ ;  /* 0xcccccccd0d0478a5 */ /* 0x000fc8000f8e003f */
[----:B------:R-:W-:Y:S01]  /*0b20*/  USHF.R.U32.HI UR5, URZ, 0x2, UR5 ;  /* 0x000000023f057899 */ /* 0x000fe20008011605 */
[----:B------:R-:W-:Y:S02]  /*0b30*/  IMAD.X R3, R0, 0x1, R3, P0 ;  /* 0x0000000100037824 */ /* 0x000fe400000e0603 */
[----:B------:R-:W-:Y:S02]  /*0b40*/  UMOV UR4, URZ ;  /* 0x0000003f00047c82 */ /* 0x000fe40008000000 */
[----:B------:R-:W-:Y:S02]  /*0b50*/  @UP0 ULOP3.LUT UR4, UR5, 0x1, URZ, 0xc0, !UPT ;  /* 0x0000000105040892 */ /* 0x000fe4000f8ec03f */
[----:B------:R-:W-:-:S12]  /*0b60*/  UIMAD UR5, UR5, -0x5, UR13 ;  /* 0xfffffffb050578a4 */ /* 0x000fd8000f8e020d */
.L_x_9:
[----:B------:R-:W-:Y:S01]  /*0b70*/  ISETP.GE.U32.AND P0, PT, R2, UR6, PT ;  /* 0x0000000602007c0c */ /* 0x000fe2000bf06070 */
[----:B------:R-:W-:Y:S01]  /*0b80*/  IMAD.MOV.U32 R6, RZ, RZ, -0x1 ;  /* 0xffffffffff067424 */ /* 0x000fe200078e00ff */
[----:B------:R-:W-:Y:S01]  /*0b90*/  PRMT R16, RZ, 0x7610, R16 ;  /* 0x00007610ff107816 */ /* 0x000fe20000000010 */
[----:B------:R-:W-:Y:S01]  /*0ba0*/  IMAD.MOV.U32 R4, RZ, RZ, -0x1 ;  /* 0xffffffffff047424 */ /* 0x000fe200078e00ff */
[----:B------:R-:W-:Y:S01]  /*0bb0*/  ISETP.GE.U32.AND.EX P0, PT, R3, UR7, PT, P0 ;  /* 0x0000000703007c0c */ /* 0x000fe2000bf06100 */
[----:B------:R-:W-:-:S12]  /*0bc0*/  IMAD.MOV.U32 R5, RZ, RZ, -0x1 ;  /* 0xffffffffff057424 */ /* 0x000fd800078e00ff */
[----:B------:R-:W-:Y:S05]  /*0bd0*/  @P0 BRA `(.L_x_10) ;  /* 0x00000004005c0947 */ /* 0x000fea0003800000 */
[----:B------:R-:W0:Y:S01]  /*0be0*/  LDC.64 R24, c[0x0][0x628] ;  /* 0x00018a00ff187b82 */ /* 0x000e220000000a00 */
[----:B------:R-:W-:Y:S02]  /*0bf0*/  IMAD.MOV.U32 R4, RZ, RZ, R2 ;  /* 0x000000ffff047224 */ /* 0x000fe400078e0002 */
[----:B------:R-:W-:-:S05]  /*0c00*/  IMAD.MOV.U32 R5, RZ, RZ, R3 ;  /* 0x000000ffff057224 */ /* 0x000fca00078e0003 */
[----:B------:R-:W1:Y:S08]  /*0c10*/  LDC R6, c[0x0][0x630] ;  /* 0x00018c00ff067b82 */ /* 0x000e700000000800 */
[----:B------:R-:W2:Y:S01]  /*0c20*/  LDC.64 R26, c[0x0][0x620] ;  /* 0x00018800ff1a7b82 */ /* 0x000ea20000000a00 */
[----:B0-----:R-:W-:-:S04]  /*0c30*/  ISETP.NE.U32.AND P0, PT, R24, RZ, PT ;  /* 0x000000ff1800720c */ /* 0x001fc80003f05070 */
[----:B------:R-:W-:-:S13]  /*0c40*/  ISETP.NE.AND.EX P0, PT, R25, RZ, PT, P0 ;  /* 0x000000ff1900720c */ /* 0x000fda0003f05300 */
[----:B-12---:R-:W-:Y:S05]  /*0c50*/  @!P0 BRA `(.L_x_11) ;  /* 0x0000000000288947 */ /* 0x006fea0003800000 */
[----:B------:R-:W0:Y:S02]  /*0c60*/  LDC R19, c[0x0][0x634] ;  /* 0x00018d00ff137b82 */ /* 0x000e240000000800 */
[----:B0-----:R-:W-:-:S05]  /*0c70*/  IADD3 R19, P0, R2, R19, RZ ;  /* 0x0000001302137210 */ /* 0x001fca0007f1e0ff */
[----:B------:R-:W-:-:S04]  /*0c80*/  IMAD.X R23, RZ, RZ, R3, P0 ;  /* 0x000000ffff177224 */ /* 0x000fc800000e0603 */
[----:B------:R-:W-:-:S04]  /*0c90*/  IMAD.WIDE.U32 R4, R23, R24, RZ ;  /* 0x0000001817047225 */ /* 0x000fc800078e00ff */
[----:B------:R-:W-:-:S04]  /*0ca0*/  IMAD.WIDE.U32 R16, P0, R19, R25, R4 ;  /* 0x0000001913107225 */ /* 0x000fc80007800004 */
[----:B------:R-:W-:-:S04]  /*0cb0*/  IMAD.WIDE.U32 R4, R19, R24, RZ ;  /* 0x0000001813047225 */ /* 0x000fc800078e00ff */
[----:B------:R-:W-:Y:S01]  /*0cc0*/  IMAD.X R19, RZ, RZ, RZ, P0 ;  /* 0x000000ffff137224 */ /* 0x000fe200000e06ff */
[----:B------:R-:W-:Y:S01]  /*0cd0*/  IADD3 RZ, P0, R5, R16, RZ ;  /* 0x0000001005ff7210 */ /* 0x000fe20007f1e0ff */
[----:B------:R-:W-:-:S04]  /*0ce0*/  IMAD.MOV.U32 R18, RZ, RZ, R17 ;  /* 0x000000ffff127224 */ /* 0x000fc800078e0011 */
[----:B------:R-:W-:-:S08]  /*0cf0*/  IMAD.WIDE.U32.X R4, R23, R25, R18, P0 ;  /* 0x0000001917047225 */ /* 0x000fd000000e0412 */
.L_x_11:
[--C-:B------:R-:W-:Y:S01]  /*0d00*/  SHF.R.U64 R32, R4, R6, R5.reuse ;  /* 0x0000000604207219 */ /* 0x100fe20000001205 */
[----:B------:R-:W0:Y:S01]  /*0d10*/  LDC.64 R28, c[0x0][0x640] ;  /* 0x00019000ff1c7b82 */ /* 0x000e220000000a00 */
[----:B------:R-:W-:Y:S01]  /*0d20*/  I2FP.F32.U32 R4, R14 ;  /* 0x0000000e00047245 */ /* 0x000fe20000201000 */
[----:B------:R-:W-:Y:S01]  /*0d30*/  ULDC UR6, c[0x0][0x150] ;  /* 0x0000540000067ab9 */ /* 0x000fe20000000800 */
[----:B------:R-:W-:Y:S02]  /*0d40*/  SHF.R.U32.HI R5, RZ, R6, R5 ;  /* 0x00000006ff057219 */ /* 0x000fe40000011605 */
[----:B------:R-:W-:Y:S01]  /*0d50*/  IADD3 R17, P0, RZ, -R32, RZ ;  /* 0x80000020ff117210 */ /* 0x000fe20007f1e0ff */
[----:B------:R-:W-:Y:S01]  /*0d60*/  FMUL R6, R4, UR6 ;  /* 0x0000000604067c20 */ /* 0x000fe20008400000 */
[----:B------:R-:W-:Y:S01]  /*0d70*/  ULDC UR6, c[0x0][0x154] ;  /* 0x0000550000067ab9 */ /* 0x000fe20000000800 */
[----:B------:R-:W1:Y:S02]  /*0d80*/  LDC R18, c[0x0][0x618] ;  /* 0x00018600ff127b82 */ /* 0x000e640000000800 */
[----:B------:R-:W-:-:S02]  /*0d90*/  IMAD.X R19, RZ, RZ, ~R5, P0 ;  /* 0x000000ffff137224 */ /* 0x000fc400000e0e05 */
[----:B------:R-:W2:Y:S01]  /*0da0*/  F2I.U32.TRUNC.NTZ R6, R6 ;  /* 0x0000000600067305 */ /* 0x000ea2000020f000 */
[----:B------:R-:W-:-:S03]  /*0db0*/  IMAD.WIDE.U32 R4, R17, R26, R2 ;  /* 0x0000001a11047225 */ /* 0x000fc600078e0002 */
[----:B------:R-:W3:Y:S01]  /*0dc0*/  LDC R15, c[0x0][0x144] ;  /* 0x00005100ff0f7b82 */ /* 0x000ee20000000800 */
[----:B------:R-:W-:-:S04]  /*0dd0*/  IMAD R16, R19, R26, RZ ;  /* 0x0000001a13107224 */ /* 0x000fc800078e02ff */
[----:B------:R-:W-:-:S03]  /*0de0*/  IMAD R17, R17, R27, R16 ;  /* 0x0000001b11117224 */ /* 0x000fc600078e0210 */
[----:B------:R-:W4:Y:S01]  /*0df0*/  LDC R22, c[0x0][0x608] ;  /* 0x00018200ff167b82 */ /* 0x000f220000000800 */
[----:B------:R-:W-:Y:S01]  /*0e00*/  IMAD.IADD R17, R5, 0x1, R17 ;  /* 0x0000000105117824 */ /* 0x000fe200078e0211 */
[----:B0-----:R-:W-:Y:S01]  /*0e10*/  ISETP.NE.U32.AND P0, PT, R28, RZ, PT ;  /* 0x000000ff1c00720c */ /* 0x001fe20003f05070 */
[----:B--2---:R-:W-:-:S03]  /*0e20*/  IMAD.MOV R5, RZ, RZ, -R6 ;  /* 0x000000ffff057224 */ /* 0x004fc600078e0a06 */
[----:B------:R-:W-:Y:S02]  /*0e30*/  ISETP.NE.AND.EX P0, PT, R29, RZ, PT, P0 ;  /* 0x000000ff1d00720c */ /* 0x000fe40003f05300 */
[----:B------:R-:W0:Y:S01]  /*0e40*/  LDC R19, c[0x0][0x658] ;  /* 0x00019600ff137b82 */ /* 0x000e220000000800 */
[-CC-:B-1----:R-:W-:Y:S02]  /*0e50*/  SHF.R.U64 R26, R4, R18.reuse, R17.reuse ;  /* 0x00000012041a7219 */ /* 0x182fe40000001211 */
[----:B------:R-:W-:Y:S02]  /*0e60*/  I2FP.F32.U32 R4, R21 ;  /* 0x0000001500047245 */ /* 0x000fe40000201000 */
[----:B------:R-:W-:Y:S01]  /*0e70*/  SHF.R.U32.HI R17, RZ, R18, R17 ;  /* 0x00000012ff117219 */ /* 0x000fe20000011611 */
[----:B------:R-:W-:Y:S02]  /*0e80*/  IMAD.MOV.U32 R18, RZ, RZ, 0x1 ;  /* 0x00000001ff127424 */ /* 0x000fe400078e00ff */
[----:B------:R-:W1:Y:S01]  /*0e90*/  LDC R24, c[0x0][0x148] ;  /* 0x00005200ff187b82 */ /* 0x000e620000000800 */
[----:B---3--:R-:W-:-:S02]  /*0ea0*/  IMAD R6, R15, R5, R14 ;  /* 0x000000050f067224 */ /* 0x008fc400078e020e */
[----:B------:R-:W-:Y:S01]  /*0eb0*/  FMUL R5, R4, UR6 ;  /* 0x0000000604057c20 */ /* 0x000fe20008400000 */
[----:B------:R-:W-:-:S04]  /*0ec0*/  IMAD.MOV.U32 R4, RZ, RZ, -0x1 ;  /* 0xffffffffff047424 */ /* 0x000fc800078e00ff */
[----:B------:R-:W2:Y:S01]  /*0ed0*/  LDC R25, c[0x0][0x600] ;  /* 0x00018000ff197b82 */ /* 0x000ea20000000800 */
[-CC-:B----4-:R-:W-:Y:S02]  /*0ee0*/  SHF.R.U64 R34, R26, R22.reuse, R17.reuse ;  /* 0x000000161a227219 */ /* 0x190fe40000001211 */
[----:B------:R-:W-:Y:S02]  /*0ef0*/  SHF.R.U32.HI R14, RZ, R22, R17 ;  /* 0x00000016ff0e7219 */ /* 0x000fe40000011611 */
[----:B------:R3:W4:Y:S03]  /*0f00*/  F2I.U32.TRUNC.NTZ R22, R5 ;  /* 0x0000000500167305 */ /* 0x000726000020f000 */
[----:B------:R-:W1:Y:S01]  /*0f10*/  LDC R27, c[0x0][0x648] ;  /* 0x00019200ff1b7b82 */ /* 0x000e620000000800 */
[-C--:B0-----:R-:W-:Y:S02]  /*0f20*/  SHF.R.U64 R36, R34, R19.reuse, R14 ;  /* 0x0000001322247219 */ /* 0x081fe4000000120e */
[----:B------:R-:W-:-:S02]  /*0f30*/  SHF.L.U32 R4, R4, R19, RZ ;  /* 0x0000001304047219 */ /* 0x000fc400000006ff */
[-C--:B------:R-:W-:Y:S02]  /*0f40*/  SHF.R.U32.HI R14, RZ, R19.reuse, R14 ;  /* 0x00000013ff0e7219 */ /* 0x080fe4000001160e */
[----:B------:R-:W-:Y:S01]  /*0f50*/  SHF.L.U32 R18, R18, R19, RZ ;  /* 0x0000001312127219 */ /* 0x000fe200000006ff */
[----:B------:R-:W0:Y:S01]  /*0f60*/  LDC R31, c[0x0][0x638] ;  /* 0x00018e00ff1f7b82 */ /* 0x000e220000000800 */
[----:B------:R-:W-:Y:S01]  /*0f70*/  LOP3.LUT R19, RZ, R4, RZ, 0x33, !PT ;  /* 0x00000004ff137212 */ /* 0x000fe200078e33ff */
[----:B------:R-:W-:Y:S02]  /*0f80*/  IMAD.MOV.U32 R4, RZ, RZ, R36 ;  /* 0x000000ffff047224 */ /* 0x000fe400078e0024 */
[----:B---3--:R-:W-:-:S04]  /*0f90*/  IMAD.MOV.U32 R5, RZ, RZ, R14 ;  /* 0x000000ffff057224 */ /* 0x008fc800078e000e */
[----:B------:R-:W3:Y:S01]  /*0fa0*/  LDC R30, c[0x0][0x610] ;  /* 0x00018400ff1e7b82 */ /* 0x000ee20000000800 */
[----:B----4-:R-:W-:Y:S05]  /*0fb0*/  @!P0 BRA `(.L_x_12) ;  /* 0x0000000000288947 */ /* 0x010fea0003800000 */
[----:B------:R-:W4:Y:S02]  /*0fc0*/  LDC R17, c[0x0][0x64c] ;  /* 0x00019300ff117b82 */ /* 0x000f240000000800 */
[----:B----4-:R-:W-:-:S05]  /*0fd0*/  IADD3 R17, P0, R36, R17, RZ ;  /* 0x0000001124117210 */ /* 0x010fca0007f1e0ff */
        /* <DEDUP_REMOVED lines=8> */
.L_x_12:
[----:B-1----:R-:W-:Y:S01]  /*1060*/  SHF.R.U64 R4, R4, R27, R5 ;  /* 0x0000001b04047219 */ /* 0x002fe20000001205 */
[----:B--2---:R-:W-:Y:S01]  /*1070*/  VIADD R5, R25, 0xffffffff ;  /* 0xffffffff19057836 */ /* 0x004fe20000000000 */
[----:B------:R-:W-:Y:S01]  /*1080*/  LOP3.LUT R19, R34, R19, RZ, 0xc0, !PT ;  /* 0x0000001322137212 */ /* 0x000fe200078ec0ff */
[----:B------:R-:W-:Y:S02]  /*1090*/  IMAD.MOV R22, RZ, RZ, -R22 ;  /* 0x000000ffff167224 */ /* 0x000fe400078e0a16 */
[----:B------:R-:W-:Y:S01]  /*10a0*/  IMAD.MOV R14, RZ, RZ, -R4 ;  /* 0x000000ffff0e7224 */ /* 0x000fe200078e0a04 */
[----:B------:R-:W-:Y:S01]  /*10b0*/  LOP3.LUT R5, R26, R5, RZ, 0xc0, !PT ;  /* 0x000000051a057212 */ /* 0x000fe200078ec0ff */
[----:B------:R-:W-:Y:S02]  /*10c0*/  IMAD R19, R18, R4, R19 ;  /* 0x0000000412137224 */ /* 0x000fe400078e0213 */
[----:B------:R-:W-:Y:S02]  /*10d0*/  @P4 IMAD R6, R24, R22, R21 ;  /* 0x0000001618064224 */ /* 0x000fe400078e0215 */
[----:B0-----:R-:W-:-:S02]  /*10e0*/  IMAD R4, R14, R31, R36 ;  /* 0x0000001f0e047224 */ /* 0x001fc400078e0224 */
[----:B---3--:R-:W-:Y:S02]  /*10f0*/  IMAD R6, R19, R30, R6 ;  /* 0x0000001e13067224 */ /* 0x008fe400078e0206 */
[----:B------:R-:W-:Y:S02]  /*1100*/  IMAD R5, R4, R25, R5 ;  /* 0x0000001904057224 */ /* 0x000fe400078e0205 */
[----:B------:R-:W-:-:S03]  /*1110*/  IMAD.MOV.U32 R16, RZ, RZ, 0x1 ;  /* 0x00000001ff107424 */ /* 0x000fc600078e00ff */
[----:B------:R-:W-:Y:S02]  /*1120*/  SEL R4, R5, R6, !P4 ;  /* 0x0000000605047207 */ /* 0x000fe40006000000 */
[----:B------:R-:W-:Y:S01]  /*1130*/  SEL R6, R6, R5, !P4 ;  /* 0x0000000506067207 */ /* 0x000fe20006000000 */
[----:B------:R-:W-:-:S07]  /*1140*/  IMAD.MOV.U32 R5, RZ, RZ, R32 ;  /* 0x000000ffff057224 */ /* 0x000fce00078e0020 */
.L_x_10:
[----:B------:R-:W-:Y:S05]  /*1150*/  @!P2 BRA `(.L_x_13) ;  /* 0x000000440040a947 */ /* 0x000fea0003800000 */
[----:B------:R-:W-:-:S13]  /*1160*/  ISETP.GT.U32.AND P0, PT, R33, 0x1, PT ;  /* 0x000000012100780c */ /* 0x000fda0003f04070 */
[----:B------:R-:W-:Y:S05]  /*1170*/  @P0 EXIT ;  /* 0x000000000000094d */ /* 0x000fea0003800000 */
.L_x_14:
[----:B------:R-:W-:-:S08]  /*1180*/  NOP ;  /* 0x0000000000007918 */ /* 0x000fd00000000000 */
[----:B------:R-:W0:Y:S02]  /*1190*/  USETMAXREG.TRY_ALLOC.CTAPOOL UP0, 0xe8 ;  /* 0x000000e8000079c8 */ /* 0x000e240008000600 */
[----:B0-----:R-:W-:-:S13]  /*11a0*/  PLOP3.LUT P0, PT, PT, PT, UP0, 0x80, 0x0 ;  /* 0x000000000000781c */ /* 0x001fda0003f0f008 */
[----:B------:R-:W-:Y:S05]  /*11b0*/  @!P0 BRA `(.L_x_14) ;  /* 0xfffffffc00f08947 */ /* 0x000fea000383ffff */
[----:B------:R-:W-:-:S13]  /*11c0*/  LOP3.LUT P0, RZ, R16, 0xff, RZ, 0xc0, !PT ;  /* 0x000000ff10ff7812 */ /* 0x000fda000780c0ff */
[----:B------:R-:W-:Y:S05]  /*11d0*/  @!P0 EXIT ;  /* 0x000000000000894d */ /* 0x000fea0003800000 */
[----:B------:R-:W0:Y:S01]  /*11e0*/  S2UR UR6, SR_CgaCtaId ;  /* 0x00000000000679c3 */ /* 0x000e220000008800 */
[----:B------:R-:W-:Y:S01]  /*11f0*/  SHF.R.S32.HI R11, RZ, 0x1f, R10 ;  /* 0x0000001fff0b7819 */ /* 0x000fe2000001140a */
[----:B------:R-:W-:Y:S01]  /*1200*/  UIADD3 UR7, UR11, -0x1, URZ ;  /* 0xffffffff0b077890 */ /* 0x000fe2000fffe03f */
[----:B------:R-:W-:Y:S01]  /*1210*/  LOP3.LUT R86, R7, 0x1, RZ, 0xfc, !PT ;  /* 0x0000000107567812 */ /* 0x000fe200078efcff */
[----:B------:R-:W-:Y:S01]  /*1220*/  UMOV UR9, 0x400 ;  /* 0x0000040000097882 */ /* 0x000fe20000000000 */
[CC--:B------:R-:W-:Y:S01]  /*1230*/  LEA.HI R15, R11.reuse, R10.reuse, RZ, 0x2 ;  /* 0x0000000a0b0f7211 */ /* 0x0c0fe200078f10ff */
[----:B------:R-:W-:Y:S01]  /*1240*/  UISETP.LT.AND UP0, UPT, UR13, 0x1, UPT ;  /* 0x000000010d00788c */ /* 0x000fe2000bf01270 */
[----:B------:R-:W-:Y:S01]  /*1250*/  LEA.HI R16, R11, R10, RZ, 0x5 ;  /* 0x0000000a0b107211 */ /* 0x000fe200078f28ff */
[----:B------:R-:W-:Y:S01]  /*1260*/  USHF.L.U32 UR22, UR13, 0x1, URZ ;  /* 0x000000010d167899 */ /* 0x000fe2000800063f */
[--C-:B------:R-:W-:Y:S01]  /*1270*/  SHF.R.S32.HI R14, RZ, 0x2, R15.reuse ;  /* 0x00000002ff0e7819 */ /* 0x100fe2000001140f */
[----:B------:R-:W-:Y:S01]  /*1280*/  USEL UR10, UR13, 0x1, UP0 ;  /* 0x000000010d0a7887 */ /* 0x000fe20008000000 */
[----:B------:R-:W-:Y:S01]  /*1290*/  SHF.R.S32.HI R17, RZ, 0x1f, R15 ;  /* 0x0000001fff117819 */ /* 0x000fe2000001140f */
[----:B------:R-:W-:Y:S01]  /*12a0*/  UISETP.NE.AND UP0, UPT, UR7, URZ, UPT ;  /* 0x0000003f0700728c */ /* 0x000fe2000bf05270 */
[----:B------:R-:W-:Y:S01]  /*12b0*/  LOP3.LUT R11, R15, 0xfffffffc, RZ, 0xc0, !PT ;  /* 0xfffffffc0f0b7812 */ /* 0x000fe200078ec0ff */
[----:B------:R-:W-:Y:S01]  /*12c0*/  UIADD3 UR10, -UR10, UR13, URZ ;  /* 0x0000000d0a0a7290 */ /* 0x000fe2000fffe13f */
[----:B------:R-:W-:Y:S01]  /*12d0*/  LEA.HI R17, R17, R14, RZ, 0x3 ;  /* 0x0000000e11117211 */ /* 0x000fe200078f18ff */
[----:B------:R-:W-:-:S02]  /*12e0*/  USEL UR16, URZ, 0x1, UP0 ;  /* 0x000000013f107887 */ /* 0x000fc40008000000 */
[----:B------:R-:W-:Y:S01]  /*12f0*/  IMAD.IADD R18, R10, 0x1, -R11 ;  /* 0x000000010a127824 */ /* 0x000fe200078e0a0b */
[----:B------:R-:W-:-:S03]  /*1300*/  LOP3.LUT R17, R17, 0xfffffff8, RZ, 0xc0, !PT ;  /* 0xfffffff811117812 */ /* 0x000fc600078ec0ff */
[----:B------:R-:W-:Y:S01]  /*1310*/  IMAD.U32 R87, RZ, RZ, UR16 ;  /* 0x00000010ff577e24 */ /* 0x000fe2000f8e00ff */
[----:B0-----:R-:W-:Y:S01]  /*1320*/  ULEA UR9, UR6, UR9, 0x18 ;  /* 0x0000000906097291 */ /* 0x001fe2000f8ec03f */
[----:B------:R-:W-:Y:S01]  /*1330*/  IMAD.IADD R14, R14, 0x1, -R17 ;  /* 0x000000010e0e7824 */ /* 0x000fe200078e0a11 */
[----:B------:R-:W-:Y:S01]  /*1340*/  USHF.L.U32 UR6, UR7, 0x3, URZ ;  /* 0x0000000307067899 */ /* 0x000fe2000800063f */
[----:B------:R-:W-:Y:S01]  /*1350*/  SHF.R.S32.HI R17, RZ, 0x5, R16 ;  /* 0x00000005ff117819 */ /* 0x000fe20000011410 */
[----:B------:R-:W-:Y:S02]  /*1360*/  UIADD3 UR7, UR9, 0x180, URZ ;  /* 0x0000018009077890 */ /* 0x000fe4000fffe03f */
[----:B------:R-:W-:Y:S01]  /*1370*/  ULOP3.LUT UR6, UR6, 0x8, URZ, 0xc0, !UPT ;  /* 0x0000000806067892 */ /* 0x000fe2000f8ec03f */
[--C-:B------:R-:W-:Y:S01]  /*1380*/  SHF.R.S32.HI R15, RZ, 0x1f, R14.reuse ;  /* 0x0000001fff0f7819 */ /* 0x100fe2000001140e */
[----:B------:R-:W-:Y:S01]  /*1390*/  UIADD3 UR8, UR9, 0xa180, URZ ;  /* 0x0000a18009087890 */ /* 0x000fe2000fffe03f */
[----:B------:R-:W-:Y:S01]  /*13a0*/  IMAD R19, R17, -0x10, -R14 ;  /* 0xfffffff011137824 */ /* 0x000fe200078e0a0e */
[----:B------:R-:W-:-:S02]  /*13b0*/  USHF.R.U32.HI UR7, URZ, 0x4, UR7 ;  /* 0x000000043f077899 */ /* 0x000fc40008011607 */
[----:B------:R-:W-:Y:S01]  /*13c0*/  USHF.R.U32.HI UR8, URZ, 0x4, UR8 ;  /* 0x000000043f087899 */ /* 0x000fe20008011608 */
[----:B------:R-:W-:Y:S01]  /*13d0*/  IMAD.WIDE R10, R17, 0x10, R14 ;  /* 0x00000010110a7825 */ /* 0x000fe200078e020e */
[----:B------:R-:W-:Y:S02]  /*13e0*/  ULOP3.LUT UR24, UR6, 0x8, URZ, 0x3c, !UPT ;  /* 0x0000000806187892 */ /* 0x000fe4000f8e3c3f */
[----:B------:R-:W-:Y:S02]  /*13f0*/  ULOP3.LUT UR12, UR6, 0x18, URZ, 0x3c, !UPT ;  /* 0x00000018060c7892 */ /* 0x000fe4000f8e3c3f */
[----:B------:R-:W-:Y:S01]  /*1400*/  UIADD3 UR23, UR9, 0x60, URZ ;  /* 0x0000006009177890 */ /* 0x000fe2000fffe03f */
[----:B------:R-:W-:Y:S01]  /*1410*/  ULDC UR6, c[0x0][0x284] ;  /* 0x0000a10000067ab9 */ /* 0x000fe20000000800 */
[----:B------:R-:W-:Y:S01]  /*1420*/  ULOP3.LUT UR7, UR7, 0x3fff, URZ, 0xc0, !UPT ;  /* 0x00003fff07077892 */ /* 0x000fe2000f8ec03f */
[----:B------:R-:W-:Y:S01]  /*1430*/  VIADD R19, R19, UR6 ;  /* 0x0000000613137c36 */ /* 0x000fe20008000000 */
[----:B------:R-:W-:-:S02]  /*1440*/  ULOP3.LUT UR8, UR8, 0x3fff, URZ, 0xc0, !UPT ;  /* 0x00003fff08087892 */ /* 0x000fc4000f8ec03f */
[----:B------:R-:W-:Y:S02]  /*1450*/  ULEA UR11, UR11, UR23, 0x3 ;  /* 0x000000170b0b7291 */ /* 0x000fe4000f8e183f */
[----:B------:R-:W-:Y:S02]  /*1460*/  ULOP3.LUT UR14, UR7, 0x10000, URZ, 0xfc, !UPT ;  /* 0x00010000070e7892 */ /* 0x000fe4000f8efc3f */
[----:B------:R-:W-:-:S12]  /*1470*/  ULOP3.LUT UR15, UR8, 0x10000, URZ, 0xfc, !UPT ;  /* 0x00010000080f7892 */ /* 0x000fd8000f8efc3f */
.L_x_105:
[----:B------:R-:W-:Y:S01]  /*1480*/  SHF.L.U32 R14, R87, 0x1f, RZ ;  /* 0x0000001f570e7819 */ /* 0x000fe200000006ff */
[----:B------:R-:W0:Y:S01]  /*1490*/  LDC R15, c[0x0][0x28c] ;  /* 0x0000a300ff0f7b82 */ /* 0x000e220000000800 */
[----:B------:R-:W-:Y:S01]  /*14a0*/  UMOV UR6, URZ ;  /* 0x0000003f00067c82 */ /* 0x000fe20008000000 */
[----:B------:R-:W-:Y:S01]  /*14b0*/  UMOV UR25, UR5 ;  /* 0x0000000500197c82 */ /* 0x000fe20008000000 */
[----:B-1----:R-:W1:Y:S01]  /*14c0*/  SYNCS.PHASECHK.TRANS64.TRYWAIT P0, [UR11+-0x8], R14 ;  /* 0xfffff80eff0075a7 */ /* 0x002e62000800014b */
[----:B0-----:R-:W-:Y:S01]  /*14d0*/  ISETP.GE.AND P1, PT, R15, 0x1, PT ;  /* 0x000000010f00780c */ /* 0x001fe20003f26270 */
[----:B-1234-:R-:W-:-:S12]  /*14e0*/  @!P0 BRA `(.L_x_15) ;  /* 0x00000050005c8947 */ /* 0x01efd80003800000 */
.L_x_128:
[----:B------:R-:W-:Y:S01]  /*14f0*/  UMOV UR7, URZ ;  /* 0x0000003f00077c82 */ /* 0x000fe20008000000 */
[----:B------:R-:W-:Y:S01]  /*1500*/  UMOV UR8, URZ ;  /* 0x0000003f00087c82 */ /* 0x000fe20008000000 */
[----:B------:R-:W-:Y:S02]  /*1510*/  CS2R R22, SRZ ;  /* 0x0000000000167805 */ /* 0x000fe4000001ff00 */
[----:B------:R-:W-:Y:S02]  /*1520*/  CS2R R56, SRZ ;  /* 0x0000000000387805 */ /* 0x000fe4000001ff00 */
[----:B------:R-:W-:Y:S02]  /*1530*/  CS2R R58, SRZ ;  /* 0x00000000003a7805 */ /* 0x000fe4000001ff00 */
[----:B------:R-:W-:Y:S02]  /*1540*/  CS2R R60, SRZ ;  /* 0x00000000003c7805 */ /* 0x000fe4000001ff00 */
[----:B------:R-:W-:-:S02]  /*1550*/  CS2R R62, SRZ ;  /* 0x00000000003e7805 */ /* 0x000fc4000001ff00 */
[----:B------:R-:W-:Y:S02]  /*1560*/  CS2R R64, SRZ ;  /* 0x0000000000407805 */ /* 0x000fe4000001ff00 */
        /* <DEDUP_REMOVED lines=9> */
[----:B------:R-:W-:Y:S01]  /*1600*/  CS2R R84, SRZ ;  /* 0x0000000000547805 */ /* 0x000fe2000001ff00 */
[----:B------:R-:W-:Y:S01]  /*1610*/  IMAD.U32 R17, RZ, RZ, UR4 ;  /* 0x00000004ff117e24 */ /* 0x000fe2000f8e00ff */
        /* <DEDUP_REMOVED lines=15> */
[----:B------:R-:W-:Y:S01]  /*1710*/  CS2R R54, SRZ ;  /* 0x0000000000367805 */ /* 0x000fe2000001ff00 */
[----:B------:R-:W-:Y:S06]  /*1720*/  @!P1 BRA `(.L_x_16) ;  /* 0x0000000400889947 */ /* 0x000fec0003800000 */
[----:B------:R-:W-:-:S13]  /*1730*/  ISETP.NE.AND P1, PT, R86, 0x3, PT ;  /* 0x000000035600780c */ /* 0x000fda0003f25270 */
[----:B------:R-:W-:Y:S05]  /*1740*/  @!P1 BRA `(.L_x_17) ;  /* 0x0000000000049947 */ /* 0x000fea0003800000 */
[----:B------:R-:W-:Y:S01]  /*1750*/  BPT.TRAP 0x1 ;  /* 0x000000040000795c */ /* 0x000fe20000300000 */
.L_x_17:
[----:B------:R-:W-:Y:S01]  /*1760*/  ULEA UR6, UR5, UR9, 0x3 ;  /* 0x0000000905067291 */ /* 0x000fe2000f8e183f */
[----:B0-----:R-:W-:-:S05]  /*1770*/  IMAD.U32 R14, RZ, RZ, UR4 ;  /* 0x00000004ff0e7e24 */ /* 0x001fca000f8e00ff */
[----:B------:R-:W-:-:S04]  /*1780*/  SHF.L.U32 R14, R14, 0x1f, RZ ;  /* 0x0000001f0e0e7819 */ /* 0x000fc800000006ff */
[----:B------:R0:W1:Y:S01]  /*1790*/  SYNCS.PHASECHK.TRANS64.TRYWAIT P0, [UR6], R14 ;  /* 0x0000000eff0075a7 */ /* 0x0000620008000146 */
[----:B------:R-:W-:Y:S05]  /*17a0*/  @!P1 BRA `(.L_x_18) ;  /* 0x0000000000049947 */ /* 0x000fea0003800000 */
[----:B------:R-:W-:Y:S01]  /*17b0*/  BPT.TRAP 0x1 ;  /* 0x000000040000795c */ /* 0x000fe20000300000 */
.L_x_18:
[----:B-1----:R-:W-:Y:S05]  /*17c0*/  @P0 BRA `(.L_x_19) ;  /* 0x0000000000080947 */ /* 0x002fea0003800000 */
[----:B------:R-:W1:Y:S02]  /*17d0*/  SYNCS.PHASECHK.TRANS64.TRYWAIT P0, [UR6], R14 ;  /* 0x0000000eff0075a7 */ /* 0x000e640008000146 */
[----:B-1----:R-:W-:Y:S05]  /*17e0*/  @!P0 BRA `(.L_x_20) ;  /* 0x0000004c00b48947 */ /* 0x002fea0003800000 */
.L_x_19:
[----:B------:R-:W-:Y:S01]  /*17f0*/  ULEA UR6, UR5, UR14, 0x9 ;  /* 0x0000000e05067291 */ /* 0x000fe2000f8e483f */
[----:B------:R-:W-:Y:S01]  /*1800*/  WARPGROUP.ARRIVE ;  /* 0x00000000000079c5 */ /* 0x000fe20000000000 */
[----:B------:R-:W-:Y:S01]  /*1810*/  ULEA UR7, UR5, UR15, 0x9 ;  /* 0x0000000f05077291 */ /* 0x000fe2000f8e483f */
[----:B------:R-:W-:Y:S01]  /*1820*/  CS2R R22, SRZ ;  /* 0x0000000000167805 */ /* 0x000fe2000001ff00 */
[----:B------:R-:W-:Y:S01]  /*1830*/  UMOV UR17, 0x40000040 ;  /* 0x4000004000117882 */ /* 0x000fe20000000000 */
[----:B------:R-:W-:Y:S01]  /*1840*/  UMOV UR19, 0x40000040 ;  /* 0x4000004000137882 */ /* 0x000fe20000000000 */
[----:B------:R-:W-:Y:S01]  /*1850*/  CS2R R56, SRZ ;  /* 0x0000000000387805 */ /* 0x000fe2000001ff00 */
[----:B------:R-:W-:Y:S01]  /*1860*/  UMOV UR16, UR6 ;  /* 0x0000000600107c82 */ /* 0x000fe20008000000 */
[----:B------:R-:W-:Y:S01]  /*1870*/  CS2R R58, SRZ ;  /* 0x00000000003a7805 */ /* 0x000fe2000001ff00 */
[----:B------:R-:W-:Y:S01]  /*1880*/  UMOV UR18, UR7 ;  /* 0x0000000700127c82 */ /* 0x000fe20008000000 */
[----:B------:R-:W-:Y:S01]  /*1890*/  CS2R R60, SRZ ;  /* 0x00000000003c7805 */ /* 0x000fe2000001ff00 */
[----:B------:R-:W-:Y:S01]  /*18a0*/  QGMMA.64x64x32.F32.E5M2.E5M2 R24, gdesc[UR16], RZ, !UPT ;  /* 0x00e00000101879f3 */ /* 0x000fe2000c7038ff */
[----:B------:R-:W-:Y:S01]  /*18b0*/  UIADD3 UR16, UR6, 0x2, URZ ;  /* 0x0000000206107890 */ /* 0x000fe2000fffe03f */
[----:B------:R-:W-:Y:S01]  /*18c0*/  CS2R R62, SRZ ;  /* 0x00000000003e7805 */ /* 0x000fe2000001ff00 */
[----:B------:R-:W-:Y:S01]  /*18d0*/  UIADD3 UR18, UR7, 0x2, URZ ;  /* 0x0000000207127890 */ /* 0x000fe2000fffe03f */
[----:B------:R-:W-:Y:S01]  /*18e0*/  CS2R R64, SRZ ;  /* 0x0000000000407805 */ /* 0x000fe2000001ff00 */
[----:B------:R-:W-:Y:S01]  /*18f0*/  UMOV UR17, 0x40000040 ;  /* 0x4000004000117882 */ /* 0x000fe20000000000 */
[----:B------:R-:W-:Y:S01]  /*1900*/  UMOV UR19, 0x40000040 ;  /* 0x4000004000137882 */ /* 0x000fe20000000000 */
        /* <DEDUP_REMOVED lines=10> */
[----:B------:R-:W-:Y:S01]  /*19b0*/  QGMMA.64x64x32.F32.E5M2.E5M2 R24, gdesc[UR16], R24 ;  /* 0x00e00000101879f3 */ /* 0x000fe20008703818 */
[----:B------:R-:W-:Y:S02]  /*19c0*/  UIADD3 UR16, UR6, 0x4, URZ ;  /* 0x0000000406107890 */ /* 0x000fe4000fffe03f */
[----:B------:R-:W-:Y:S01]  /*19d0*/  UIADD3 UR18, UR7, 0x4, URZ ;  /* 0x0000000407127890 */ /* 0x000fe2000fffe03f */
[----:B------:R-:W-:Y:S01]  /*19e0*/  UMOV UR17, 0x40000040 ;  /* 0x4000004000117882 */ /* 0x000fe20000000000 */
[----:B------:R-:W-:-:S07]  /*19f0*/  UMOV UR19, 0x40000040 ;  /* 0x4000004000137882 */ /* 0x000fce0000000000 */
[----:B------:R-:W-:Y:S01]  /*1a00*/  QGMMA.64x64x32.F32.E5M2.E5M2 R24, gdesc[UR16], R24 ;  /* 0x00e00000101879f3 */ /* 0x000fe20008703818 */
[----:B------:R-:W-:Y:S02]  /*1a10*/  UIADD3 UR18, UR7, 0x6, URZ ;  /* 0x0000000607127890 */ /* 0x000fe4000fffe03f */
[----:B------:R-:W-:Y:S01]  /*1a20*/  UIADD3 UR16, UR6, 0x6, URZ ;  /* 0x0000000606107890 */ /* 0x000fe2000fffe03f */
[----:B------:R-:W-:Y:S01]  /*1a30*/  ULDC UR7, c[0x0][0x50c] ;  /* 0x0001430000077ab9 */ /* 0x000fe20000000800 */
[----:B------:R-:W-:Y:S01]  /*1a40*/  UMOV UR17, 0x40000040 ;  /* 0x4000004000117882 */ /* 0x000fe20000000000 */
[----:B------:R-:W-:Y:S01]  /*1a50*/  UISETP.NE.AND UP0, UPT, UR7, 0x4, UPT ;  /* 0x000000040700788c */ /* 0x000fe2000bf05270 */
[----:B------:R-:W-:Y:S01]  /*1a60*/  UMOV UR19, 0x40000040 ;  /* 0x4000004000137882 */ /* 0x000fe20000000000 */
[----:B------:R-:W-:Y:S02]  /*1a70*/  UMOV UR6, 0x4 ;  /* 0x0000000400067882 */ /* 0x000fe40000000000 */
[----:B------:R-:W-:-:S06]  /*1a80*/  USEL UR7, URZ, 0x1, UP0 ;  /* 0x000000013f077887 */ /* 0x000fcc0008000000 */
[----:B------:R-:W-:Y:S01]  /*1a90*/  ISETP.NE.AND P0, PT, RZ, UR7, PT ;  /* 0x00000007ff007c0c */ /* 0x000fe2000bf05270 */
[----:B------:R-:W-:-:S12]  /*1aa0*/  QGMMA.64x64x32.F32.E5M2.E5M2 R24, gdesc[UR16], R24, gsb0 ;  /* 0x00e00000101879f3 */ /* 0x000fd80008003818 */
[----:B------:R-:W-:Y:S05]  /*1ab0*/  @!P0 BRA `(.L_x_21) ;  /* 0x0000000000888947 */ /* 0x000fea0003800000 */
[----:B------:R-:W-:Y:S02]  /*1ac0*/  WARPGROUP.DEPBAR.LE gsb0, 0x0 ;  /* 0x00008000000079c5 */ /* 0x000fe40000010000 */
[----:B------:R-:W-:-:S01]  /*1ad0*/  FADD R85, RZ, R24 ;  /* 0x00000018ff557221 */ /* 0x000fc20000000000 */
[----:B------:R-:W-:Y:S01]  /*1ae0*/  FADD R84, RZ, R25 ;  /* 0x00000019ff547221 */ /* 0x000fe20000000000 */
        /* <DEDUP_REMOVED lines=30> */
[----:B------:R-:W-:-:S06]  /*1cd0*/  UMOV UR6, URZ ;  /* 0x0000003f00067c82 */ /* 0x000fcc0008000000 */
.L_x_21:
[----:B------:R-:W-:-:S04]  /*1ce0*/  UIADD3 UR25, UR5, 0x1, URZ ;  /* 0x0000000105197890 */ /* 0x000fc8000fffe03f */
[----:B------:R-:W-:-:S04]  /*1cf0*/  UISETP.NE.AND UP0, UPT, UR25, 0x5, UPT ;  /* 0x000000051900788c */ /* 0x000fc8000bf05270 */
[----:B------:R-:W-:Y:S02]  /*1d00*/  USEL UR8, URZ, 0x1, UP0 ;  /* 0x000000013f087887 */ /* 0x000fe40008000000 */
[----:B------:R-:W-:Y:S02]  /*1d10*/  USEL UR25, UR25, URZ, UP0 ;  /* 0x0000003f19197287 */ /* 0x000fe40008000000 */
[----:B------:R-:W-:-:S06]  /*1d20*/  ULOP3.LUT UR8, UR4, UR8, URZ, 0x3c, !UPT ;  /* 0x0000000804087292 */ /* 0x000fcc000f8e3c3f */
[----:B------:R-:W-:Y:S01]  /*1d30*/  IMAD.U32 R17, RZ, RZ, UR8 ;  /* 0x00000008ff117e24 */ /* 0x000fe2000f8e00ff */
[----:B------:R-:W-:-:S06]  /*1d40*/  UMOV UR8, 0x1 ;  /* 0x0000000100087882 */ /* 0x000fcc0000000000 */
.L_x_16:
[----:B------:R-:W-:-:S06]  /*1d50*/  UISETP.GE.AND UP0, UPT, UR10, 0x1, UPT ;  /* 0x000000010a00788c */ /* 0x000fcc000bf06270 */
[----:B------:R-:W-:-:S13]  /*1d60*/  PLOP3.LUT P0, PT, PT, PT, UP0, 0x80, 0x0 ;  /* 0x000000000000781c */ /* 0x000fda0003f0f008 */
[----:B------:R-:W-:Y:S05]  /*1d70*/  @!P0 BRA `(.L_x_22) ;  /* 0x0000000400948947 */ /* 0x000fea0003800000 */
[----:B01----:R-:W-:Y:S01]  /*1d80*/  IMAD.U32 R14, RZ, RZ, UR10 ;  /* 0x0000000aff0e7e24 */ /* 0x003fe2000f8e00ff */
[----:B------:R-:W-:Y:S01]  /*1d90*/  UMOV UR26, UR5 ;  /* 0x00000005001a7c82 */ /* 0x000fe20008000000 */
[----:B------:R-:W-:-:S05]  /*1da0*/  ULDC UR27, c[0x0][0x50c] ;  /* 0x00014300001b7ab9 */ /* 0x000fca0000000800 */
.L_x_30:
[----:B------:R-:W-:-:S13]  /*1db0*/  ISETP.NE.AND P1, PT, R86, 0x3, PT ;  /* 0x000000035600780c */ /* 0x000fda0003f25270 */
[----:B01----:R-:W-:Y:S05]  /*1dc0*/  @!P1 BRA `(.L_x_23) ;  /* 0x0000000000049947 */ /* 0x003fea0003800000 */
[----:B------:R-:W-:Y:S01]  /*1dd0*/  BPT.TRAP 0x1 ;  /* 0x000000040000795c */ /* 0x000fe20000300000 */
.L_x_23:
[----:B------:R-:W-:Y:S01]  /*1de0*/  ULEA UR16, UR25, UR9, 0x3 ;  /* 0x0000000919107291 */ /* 0x000fe2000f8e183f */
[----:B------:R-:W-:-:S08]  /*1df0*/  SHF.L.U32 R15, R17, 0x1f, RZ ;  /* 0x0000001f110f7819 */ /* 0x000fd000000006ff */
[----:B------:R0:W1:Y:S01]  /*1e00*/  SYNCS.PHASECHK.TRANS64.TRYWAIT P0, [UR16], R15 ;  /* 0x0000000fff0075a7 */ /* 0x0000620008000150 */
[----:B------:R-:W-:Y:S05]  /*1e10*/  @!P1 BRA `(.L_x_24) ;  /* 0x0000000000049947 */ /* 0x000fea0003800000 */
[----:B------:R-:W-:Y:S01]  /*1e20*/  BPT.TRAP 0x1 ;  /* 0x000000040000795c */ /* 0x000fe20000300000 */
.L_x_24:
[----:B-1----:R-:W-:Y:S05]  /*1e30*/  @P0 BRA `(.L_x_25) ;  /* 0x0000000000080947 */ /* 0x002fea0003800000 */
[----:B------:R-:W1:Y:S02]  /*1e40*/  SYNCS.PHASECHK.TRANS64.TRYWAIT P0, [UR16], R15 ;  /* 0x0000000fff0075a7 */ /* 0x000e640008000150 */
[----:B-1----:R-:W-:Y:S05]  /*1e50*/  @!P0 BRA `(.L_x_26) ;  /* 0x0000004800308947 */ /* 0x002fea0003800000 */
.L_x_25:
[----:B------:R-:W-:Y:S01]  /*1e60*/  UISETP.NE.AND UP0, UPT, UR7, URZ, UPT ;  /* 0x0000003f0700728c */ /* 0x000fe2000bf05270 */
[----:B------:R-:W-:Y:S01]  /*1e70*/  WARPGROUP.ARRIVE ;  /* 0x00000000000079c5 */ /* 0x000fe20000000000 */
[----:B------:R-:W-:Y:S02]  /*1e80*/  ULEA UR7, UR25, UR14, 0x9 ;  /* 0x0000000e19077291 */ /* 0x000fe4000f8e483f */
[----:B------:R-:W-:Y:S01]  /*1e90*/  USEL UR8, UR8, URZ, !UP0 ;  /* 0x0000003f08087287 */ /* 0x000fe2000c000000 */
[----:B------:R-:W-:Y:S01]  /*1ea0*/  UMOV UR17, 0x40000040 ;  /* 0x4000004000117882 */ /* 0x000fe20000000000 */
[----:B------:R-:W-:Y:S02]  /*1eb0*/  UMOV UR19, 0x40000040 ;  /* 0x4000004000137882 */ /* 0x000fe40000000000 */
[----:B------:R-:W-:Y:S02]  /*1ec0*/  UISETP.NE.U32.AND UP0, UPT, UR8, URZ, UPT ;  /* 0x0000003f0800728c */ /* 0x000fe4000bf05070 */
[----:B------:R-:W-:Y:S01]  /*1ed0*/  ULEA UR8, UR25, UR15, 0x9 ;  /* 0x0000000f19087291 */ /* 0x000fe2000f8e483f */
[----:B------:R-:W-:Y:S01]  /*1ee0*/  UMOV UR16, UR7 ;  /* 0x0000000700107c82 */ /* 0x000fe20008000000 */
[----:B------:R-:W-:-:S05]  /*1ef0*/  UIADD3 UR6, UR6, 0x4, URZ ;  /* 0x0000000406067890 */ /* 0x000fca000fffe03f */
[----:B------:R-:W-:Y:S02]  /*1f00*/  UMOV UR18, UR8 ;  /* 0x0000000800127c82 */ /* 0x000fe40008000000 */
[----:B------:R-:W-:Y:S01]  /*1f10*/  QGMMA.64x64x32.F32.E5M2.E5M2 R24, gdesc[UR16], R24, UP0 ;  /* 0x00e00000101879f3 */ /* 0x000fe2000bf03818 */
[----:B------:R-:W-:Y:S02]  /*1f20*/  UIADD3 UR16, UR7, 0x2, URZ ;  /* 0x0000000207107890 */ /* 0x000fe4000fffe03f */
[----:B------:R-:W-:Y:S01]  /*1f30*/  UIADD3 UR18, UR8, 0x2, URZ ;  /* 0x0000000208127890 */ /* 0x000fe2000fffe03f */
[----:B------:R-:W-:Y:S01]  /*1f40*/  UMOV UR17, 0x40000040 ;  /* 0x4000004000117882 */ /* 0x000fe20000000000 */
[----:B------:R-:W-:Y:S01]  /*1f50*/  UMOV UR19, 0x40000040 ;  /* 0x4000004000137882 */ /* 0x000fe20000000000 */
[----:B------:R-:W-:-:S06]  /*1f60*/  UISETP.NE.AND UP0, UPT, UR6, UR27, UPT ;  /* 0x0000001b0600728c */ /* 0x000fcc000bf05270 */
        /* <DEDUP_REMOVED lines=8> */
[----:B------:R-:W-:Y:S01]  /*1ff0*/  UMOV UR17, 0x40000040 ;  /* 0x4000004000117882 */ /* 0x000fe20000000000 */
[----:B------:R-:W-:Y:S01]  /*2000*/  UMOV UR19, 0x40000040 ;  /* 0x4000004000137882 */ /* 0x000fe20000000000 */
[----:B------:R-:W-:-:S06]  /*2010*/  USEL UR7, URZ, 0x1, UP0 ;  /* 0x000000013f077887 */ /* 0x000fcc0008000000 */
[----:B------:R-:W-:Y:S01]  /*2020*/  ISETP.NE.AND P0, PT, RZ, UR7, PT ;  /* 0x00000007ff007c0c */ /* 0x000fe2000bf05270 */
[----:B------:R-:W-:Y:S03]  /*2030*/  QGMMA.64x64x32.F32.E5M2.E5M2 R24, gdesc[UR16], R24, gsb0 ;  /* 0x00e00000101879f3 */ /* 0x000fe60008003818 */
[----:B------:R-:W-:-:S09]  /*2040*/  WARPGROUP.DEPBAR.LE gsb0, 0x1 ;  /* 0x00008000000079c5 */ /* 0x000fd20000010100 */
[----:B------:R-:W-:Y:S05]  /*2050*/  @!P0 BRA `(.L_x_27) ;  /* 0x0000000000888947 */ /* 0x000fea0003800000 */
[----:B------:R-:W-:Y:S02]  /*2060*/  WARPGROUP.DEPBAR.LE gsb0, 0x0 ;  /* 0x00008000000079c5 */ /* 0x000fe40000010000 */
[----:B------:R-:W-:-:S01]  /*2070*/  FADD R85, R24, R85 ;  /* 0x0000005518557221 */ /* 0x000fc20000000000 */
[----:B------:R-:W-:Y:S01]  /*2080*/  FADD R84, R25, R84 ;  /* 0x0000005419547221 */ /* 0x000fe20000000000 */
        /* <DEDUP_REMOVED lines=30> */
[----:B------:R-:W-:-:S06]  /*2270*/  UMOV UR6, URZ ;  /* 0x0000003f00067c82 */ /* 0x000fcc0008000000 */
.L_x_27:
[----:B------:R-:W-:Y:S05]  /*2280*/  @!P1 BRA `(.L_x_28) ;  /* 0x0000000000049947 */ /* 0x000fea0003800000 */
[----:B------:R-:W-:Y:S01]  /*2290*/  BPT.TRAP 0x1 ;  /* 0x000000040000795c */ /* 0x000fe20000300000 */
.L_x_28:
[----:B------:R-:W-:Y:S01]  /*22a0*/  ULEA UR8, UR26, UR9, 0x3 ;  /* 0x000000091a087291 */ /* 0x000fe2000f8e183f */
[----:B------:R-:W-:-:S03]  /*22b0*/  ISETP.GT.U32.AND P0, PT, R7, 0x1, PT ;  /* 0x000000010700780c */ /* 0x000fc60003f04070 */
[----:B------:R-:W-:-:S04]  /*22c0*/  UIADD3 UR8, UR8, 0x28, URZ ;  /* 0x0000002808087890 */ /* 0x000fc8000fffe03f */
[----:B------:R-:W-:-:S09]  /*22d0*/  UPRMT UR8, URZ, 0x654, UR8 ;  /* 0x000006543f087896 */ /* 0x000fd20008000008 */
[----:B------:R-:W-:Y:S01]  /*22e0*/  SYNCS.ARRIVE.TRANS64.RED.A1T0 RZ, [UR8], RZ ;  /* 0x000000ffffff79a7 */ /* 0x000fe20008100408 */
[----:B------:R-:W-:Y:S05]  /*22f0*/  @P0 BRA `(.L_x_29) ;  /* 0x0000000000040947 */ /* 0x000fea0003800000 */
[----:B------:R-:W-:Y:S01]  /*2300*/  BPT.TRAP 0x1 ;  /* 0x000000040000795c */ /* 0x000fe20000300000 */
.L_x_29:
[----:B------:R-:W-:Y:S01]  /*2310*/  UIADD3 UR25, UR25, 0x1, URZ ;  /* 0x0000000119197890 */ /* 0x000fe2000fffe03f */
[C---:B------:R-:W-:Y:S01]  /*2320*/  ISETP.GT.AND P0, PT, R14.reuse, 0x1, PT ;  /* 0x000000010e00780c */ /* 0x040fe20003f04270 */
[----:B------:R-:W-:Y:S01]  /*2330*/  UIADD3 UR26, UR26, 0x1, URZ ;  /* 0x000000011a1a7890 */ /* 0x000fe2000fffe03f */
[----:B------:R-:W-:Y:S01]  /*2340*/  VIADD R14, R14, 0xffffffff ;  /* 0xffffffff0e0e7836 */ /* 0x000fe20000000000 */
[----:B------:R-:W-:Y:S02]  /*2350*/  UISETP.NE.AND UP0, UPT, UR25, 0x5, UPT ;  /* 0x000000051900788c */ /* 0x000fe4000bf05270 */
[----:B------:R-:W-:Y:S02]  /*2360*/  UISETP.NE.AND UP1, UPT, UR26, 0x5, UPT ;  /* 0x000000051a00788c */ /* 0x000fe4000bf25270 */
[----:B------:R-:W-:Y:S02]  /*2370*/  USEL UR8, URZ, 0x1, UP0 ;  /* 0x000000013f087887 */ /* 0x000fe40008000000 */
[----:B------:R-:W-:-:S02]  /*2380*/  USEL UR25, UR25, URZ, UP0 ;  /* 0x0000003f19197287 */ /* 0x000fc40008000000 */
[----:B------:R-:W-:Y:S02]  /*2390*/  USEL UR26, UR26, URZ, UP1 ;  /* 0x0000003f1a1a7287 */ /* 0x000fe40008800000 */
[----:B------:R-:W-:Y:S01]  /*23a0*/  LOP3.LUT R17, R17, UR8, RZ, 0x3c, !PT ;  /* 0x0000000811117c12 */ /* 0x000fe2000f8e3cff */
[----:B------:R-:W-:Y:S01]  /*23b0*/  UMOV UR8, 0x1 ;  /* 0x0000000100087882 */ /* 0x000fe20000000000 */
[----:B------:R-:W-:Y:S08]  /*23c0*/  @P0 BRA `(.L_x_30) ;  /* 0xfffffff800780947 */ /* 0x000ff0000383ffff */
.L_x_22:
[----:B------:R-:W-:Y:S01]  /*23d0*/  UISETP.NE.AND UP0, UPT, UR6, URZ, UPT ;  /* 0x0000003f0600728c */ /* 0x000fe2000bf05270 */
[----:B01----:R-:W0:Y:S01]  /*23e0*/  LDC R14, c[0x0][0x28c] ;  /* 0x0000a300ff0e7b82 */ /* 0x003e220000000800 */
[----:B------:R-:W-:Y:S02]  /*23f0*/  IMAD.U32 R15, RZ, RZ, UR24 ;  /* 0x00000018ff0f7e24 */ /* 0x000fe4000f8e00ff */
[----:B------:R-:W-:-:S06]  /*2400*/  USEL UR6, URZ, 0x1, !UP0 ;  /* 0x000000013f067887 */ /* 0x000fcc000c000000 */
[----:B------:R-:W-:-:S13]  /*2410*/  ISETP.NE.AND P0, PT, RZ, UR6, PT ;  /* 0x00000006ff007c0c */ /* 0x000fda000bf05270 */
[----:B------:R-:W-:Y:S05]  /*2420*/  @!P0 BRA `(.L_x_31) ;  /* 0x0000000000848947 */ /* 0x000fea0003800000 */
[----:B------:R-:W-:Y:S02]  /*2430*/  WARPGROUP.DEPBAR.LE gsb0, 0x0 ;  /* 0x00008000000079c5 */ /* 0x000fe40000010000 */
[----:B------:R-:W-:Y:S01]  /*2440*/  FADD R85, R24, R85 ;  /* 0x0000005518557221 */ /* 0x000fe20000000000 */
        /* <DEDUP_REMOVED lines=30> */
[----:B------:R-:W-:-:S07]  /*2630*/  FADD R22, R22, R55 ;  /* 0x0000003716167221 */ /* 0x000fce0000000000 */
.L_x_31:
[----:B0-----:R-:W-:Y:S01]  /*2640*/  ISETP.GE.AND P0, PT, R14, 0x1, PT ;  /* 0x000000010e00780c */ /* 0x001fe20003f06270 */
[----:B------:R0:W-:Y:S01]  /*2650*/  SYNCS.ARRIVE.TRANS64.A1T0 RZ, [R15+UR23], RZ ;  /* 0x000000ff0fff79a7 */ /* 0x0001e20008100017 */
[----:B------:R-:W-:-:S11]  /*2660*/  WARPGROUP.DEPBAR.LE gsb0, 0x0 ;  /* 0x00008000000079c5 */ /* 0x000fd60000010000 */
[----:B------:R-:W-:Y:S05]  /*2670*/  @!P0 BRA `(.L_x_32) ;  /* 0x0000000000388947 */ /* 0x000fea0003800000 */
[----:B------:R-:W-:-:S13]  /*2680*/  ISETP.NE.AND P0, PT, R86, 0x3, PT ;  /* 0x000000035600780c */ /* 0x000fda0003f05270 */
[----:B------:R-:W-:Y:S05]  /*2690*/  @!P0 BRA `(.L_x_33) ;  /* 0x0000000000048947 */ /* 0x000fea0003800000 */
[----:B------:R-:W-:Y:S01]  /*26a0*/  BPT.TRAP 0x1 ;  /* 0x000000040000795c */ /* 0x000fe20000300000 */
.L_x_33:
[----:B------:R-:W-:Y:S01]  /*26b0*/  UIADD3 UR8, UR10, UR5, URZ ;  /* 0x000000050a087290 */ /* 0x000fe2000fffe03f */
[----:B------:R-:W-:-:S03]  /*26c0*/  ISETP.GT.U32.AND P0, PT, R7, 0x1, PT ;  /* 0x000000010700780c */ /* 0x000fc60003f04070 */
[----:B------:R-:W-:-:S04]  /*26d0*/  UIMAD.WIDE.U32 UR6, UR8, -0x33333333, URZ ;  /* 0xcccccccd080678a5 */ /* 0x000fc8000f8e003f */
[----:B------:R-:W-:-:S04]  /*26e0*/  USHF.R.U32.HI UR6, URZ, 0x2, UR7 ;  /* 0x000000023f067899 */ /* 0x000fc80008011607 */
[----:B------:R-:W-:-:S04]  /*26f0*/  UIMAD UR8, UR6, -0x5, UR8 ;  /* 0xfffffffb060878a4 */ /* 0x000fc8000f8e0208 */
[----:B------:R-:W-:-:S04]  /*2700*/  ULEA UR8, UR8, UR9, 0x3 ;  /* 0x0000000908087291 */ /* 0x000fc8000f8e183f */
[----:B------:R-:W-:-:S04]  /*2710*/  UIADD3 UR8, UR8, 0x28, URZ ;  /* 0x0000002808087890 */ /* 0x000fc8000fffe03f */
[----:B------:R-:W-:-:S09]  /*2720*/  UPRMT UR8, URZ, 0x654, UR8 ;  /* 0x000006543f087896 */ /* 0x000fd20008000008 */
[----:B------:R-:W-:Y:S01]  /*2730*/  SYNCS.ARRIVE.TRANS64.RED.A1T0 RZ, [UR8], RZ ;  /* 0x000000ffffff79a7 */ /* 0x000fe20008100408 */
[----:B------:R-:W-:Y:S05]  /*2740*/  @P0 BRA `(.L_x_32) ;  /* 0x0000000000040947 */ /* 0x000fea0003800000 */
[----:B------:R-:W-:Y:S01]  /*2750*/  BPT.TRAP 0x1 ;  /* 0x000000040000795c */ /* 0x000fe20000300000 */
.L_x_32:
[----:B------:R-:W-:Y:S01]  /*2760*/  SHF.L.U32 R14, R87, 0x1f, RZ ;  /* 0x0000001f570e7819 */ /* 0x000fe200000006ff */
[----:B------:R-:W-:Y:S01]  /*2770*/  UIADD3 UR5, UR22, UR5, URZ ;  /* 0x0000000516057290 */ /* 0x000fe2000fffe03f */
[----:B------:R-:W1:Y:S01]  /*2780*/  LDC R29, c[0x0][0x288] ;  /* 0x0000a200ff1d7b82 */ /* 0x000e620000000800 */
[----:B------:R-:W-:Y:S01]  /*2790*/  UISETP.GE.U32.AND UP1, UPT, UR22, 0x5, UPT ;  /* 0x000000051600788c */ /* 0x000fe2000bf26070 */
[----:B------:R-:W-:Y:S01]  /*27a0*/  IMAD.SHL.U32 R20, R18, 0x2, RZ ;  /* 0x0000000212147824 */ /* 0x000fe200078e00ff */
[----:B------:R-:W-:Y:S02]  /*27b0*/  UISETP.GT.U32.AND UP0, UPT, UR5, 0x4, UPT ;  /* 0x000000040500788c */ /* 0x000fe4000bf04070 */
[----:B------:R-:W-:Y:S02]  /*27c0*/  UIMAD.WIDE.U32 UR6, UR5, -0x33333333, URZ ;  /* 0xcccccccd050678a5 */ /* 0x000fe4000f8e003f */
[----:B------:R-:W-:Y:S01]  /*27d0*/  UISETP.LT.U32.AND UP0, UPT, UR22, 0x5, UP0 ;  /* 0x000000051600788c */ /* 0x000fe20008701070 */
[----:B------:R-:W2:Y:S01]  /*27e0*/  SYNCS.PHASECHK.TRANS64.TRYWAIT P0, [UR11+0x8], R14 ;  /* 0x0000080eff0075a7 */ /* 0x000ea2000800014b */
[----:B------:R-:W-:Y:S01]  /*27f0*/  USHF.R.U32.HI UR6, URZ, 0x2, UR7 ;  /* 0x000000023f067899 */ /* 0x000fe20008011607 */
[----:B------:R-:W-:Y:S01]  /*2800*/  SHF.R.S32.HI R21, RZ, 0x1f, R20 ;  /* 0x0000001fff157819 */ /* 0x000fe20000011414 */
[----:B------:R-:W-:-:S02]  /*2810*/  USEL UR8, URZ, 0x1, !UP0 ;  /* 0x000000013f087887 */ /* 0x000fc4000c000000 */
[----:B------:R-:W-:Y:S02]  /*2820*/  UIMAD UR5, UR6, -0x5, UR5 ;  /* 0xfffffffb060578a4 */ /* 0x000fe4000f8e0205 */
[----:B------:R-:W-:-:S04]  /*2830*/  ULOP3.LUT UR4, UR4, UR8, URZ, 0x3c, !UPT ;  /* 0x0000000804047292 */ /* 0x000fc8000f8e3c3f */
[----:B------:R-:W-:Y:S01]  /*2840*/  @UP1 ULOP3.LUT UR4, UR4, 0x1, UR6, 0x78, !UPT ;  /* 0x0000000104041892 */ /* 0x000fe2000f8e7806 */
[----:B-12---:R-:W-:Y:S11]  /*2850*/  @!P0 BRA `(.L_x_34) ;  /* 0x0000003c00c88947 */ /* 0x006ff60003800000 */
.L_x_129:
[----:B------:R-:W-:Y:S01]  /*2860*/  IMAD.SHL.U32 R31, R4, 0x40, RZ ;  /* 0x00000040041f7824 */ /* 0x000fe200078e00ff */
[----:B------:R-:W-:Y:S01]  /*2870*/  ULDC UR8, c[0x0][0x284] ;  /* 0x0000a10000087ab9 */ /* 0x000fe20000000800 */
[----:B------:R-:W-:Y:S01]  /*2880*/  IMAD.SHL.U32 R4, R6, 0x40, RZ ;  /* 0x0000004006047824 */ /* 0x000fe200078e00ff */
[----:B------:R-:W-:Y:S01]  /*2890*/  SHF.R.S32.HI R30, RZ, 0x1f, R5 ;  /* 0x0000001fff1e7819 */ /* 0x000fe20000011405 */
[----:B------:R-:W-:Y:S01]  /*28a0*/  ULDC.64 UR6, c[0x0][0x5d0] ;  /* 0x0001740000067ab9 */ /* 0x000fe20000000a00 */
[----:B------:R-:W-:Y:S01]  /*28b0*/  SHF.R.S32.HI R28, RZ, 0x1f, R31 ;  /* 0x0000001fff1c7819 */ /* 0x000fe2000001141f */
[----:B0-----:R-:W-:Y:S01]  /*28c0*/  IMAD.WIDE.U32 R14, R5, UR6, R20 ;  /* 0x00000006050e7c25 */ /* 0x001fe2000f8e0014 */
[----:B------:R-:W-:-:S03]  /*28d0*/  ISETP.GE.AND P0, PT, R4, UR8, PT ;  /* 0x0000000804007c0c */ /* 0x000fc6000bf06270 */
[----:B------:R-:W-:Y:S01]  /*28e0*/  IMAD R16, R30, UR6, RZ ;  /* 0x000000061e107c24 */ /* 0x000fe2000f8e02ff */
[C---:B------:R-:W-:Y:S02]  /*28f0*/  ISETP.GE.OR P0, PT, R31.reuse, R29, P0 ;  /* 0x0000001d1f00720c */ /* 0x040fe40000706670 */
[----:B------:R-:W-:Y:S01]  /*2900*/  IADD3 R14, P1, R31, R14, RZ ;  /* 0x0000000e1f0e7210 */ /* 0x000fe20007f3e0ff */
[----:B------:R-:W-:-:S05]  /*2910*/  IMAD R17, R5, UR7, R16 ;  /* 0x0000000705117c24 */ /* 0x000fca000f8e0210 */
[----:B------:R-:W-:-:S05]  /*2920*/  IADD3.X R15, R28, R15, R17, P1, !PT ;  /* 0x0000000f1c0f7210 */ /* 0x000fca0000ffe411 */
[----:B------:R-:W-:Y:S05]  /*2930*/  @P0 BRA `(.L_x_35) ;  /* 0x0000002400a80947 */ /* 0x000fea0003800000 */
[----:B------:R-:W0:Y:S01]  /*2940*/  LDC.64 R24, c[0x0][0x5c8] ;  /* 0x00017200ff187b82 */ /* 0x000e220000000a00 */
[----:B------:R-:W-:Y:S01]  /*2950*/  IMAD.WIDE R26, R6, 0x40, R10 ;  /* 0x00000040061a7825 */ /* 0x000fe200078e020a */
[----:B------:R-:W-:Y:S01]  /*2960*/  ULDC.64 UR6, c[0x0][0x5c0] ;  /* 0x0001700000067ab9 */ /* 0x000fe20000000a00 */
[----:B------:R-:W-:Y:S02]  /*2970*/  BSSY B0, `(.L_x_35) ;  /* 0x0000266000007945 */ /* 0x000fe40003800000 */
[-C--:B0-----:R-:W-:Y:S02]  /*2980*/  IMAD R6, R27, R24.reuse, RZ ;  /* 0x000000181b067224 */ /* 0x081fe400078e02ff */
[----:B------:R-:W-:-:S04]  /*2990*/  IMAD.WIDE.U32 R14, R26, R24, R14 ;  /* 0x000000181a0e7225 */ /* 0x000fc800078e000e */
[----:B------:R-:W-:Y:S01]  /*29a0*/  IMAD R17, R26, R25, R6 ;  /* 0x000000191a117224 */ /* 0x000fe200078e0206 */
[----:B------:R-:W-:Y:S02]  /*29b0*/  LEA R16, P0, R24, R14, 0x3 ;  /* 0x0000000e18107211 */ /* 0x000fe400078018ff */
[----:B------:R-:W-:Y:S01]  /*29c0*/  IADD3 R14, P1, R14, UR6, RZ ;  /* 0x000000060e0e7c10 */ /* 0x000fe2000ff3e0ff */
[----:B------:R-:W-:Y:S01]  /*29d0*/  IMAD.IADD R17, R15, 0x1, R17 ;  /* 0x000000010f117824 */ /* 0x000fe200078e0211 */
[----:B------:R-:W-:-:S04]  /*29e0*/  IADD3 R16, P2, R16, UR6, RZ ;  /* 0x0000000610107c10 */ /* 0x000fc8000ff5e0ff */
[----:B------:R-:W-:Y:S01]  /*29f0*/  LEA.HI.X R6, R24, R17, R25, 0x3, P0 ;  /* 0x0000001118067211 */ /* 0x000fe200000f1c19 */
[----:B------:R-:W-:Y:S01]  /*2a00*/  IMAD R24, R18, -0x2, R29 ;  /* 0xfffffffe12187824 */ /* 0x000fe200078e021d */
[----:B-----5:R-:W-:Y:S02]  /*2a10*/  FSETP.NEU.AND P0, PT, R13, RZ, PT ;  /* 0x000000ff0d00720b */ /* 0x020fe40003f0d000 */
[----:B------:R-:W-:Y:S01]  /*2a20*/  IADD3.X R15, R17, UR7, RZ, P1, !PT ;  /* 0x00000007110f7c10 */ /* 0x000fe20008ffe4ff */
[----:B------:R-:W-:Y:S01]  /*2a30*/  IMAD.IADD R24, R24, 0x1, -R31 ;  /* 0x0000000118187824 */ /* 0x000fe200078e0a1f */
[----:B------:R-:W-:Y:S01]  /*2a40*/  IADD3.X R17, R6, UR7, RZ, P2, !PT ;  /* 0x0000000706117c10 */ /* 0x000fe200097fe4ff */
[----:B------:R-:W-:-:S08]  /*2a50*/  IMAD.IADD R6, R19, 0x1, -R4 ;  /* 0x0000000113067824 */ /* 0x000fd000078e0a04 */
[----:B------:R-:W-:Y:S05]  /*2a60*/  @!P0 BRA `(.L_x_36) ;  /* 0x0000001c00188947 */ /* 0x000fea0003800000 */
[----:B------:R-:W-:Y:S01]  /*2a70*/  ULDC.64 UR6, c[0x0][0x5b8] ;  /* 0x00016e0000067ab9 */ /* 0x000fe20000000a00 */
[----:B------:R-:W-:Y:S01]  /*2a80*/  ULDC.64 UR16, c[0x0][0x5a8] ;  /* 0x00016a0000107ab9 */ /* 0x000fe20000000a00 */
[----:B------:R-:W-:Y:S01]  /*2a90*/  IMAD.WIDE.U32 R20, R5, UR6, R20 ;  /* 0x0000000605147c25 */ /* 0x000fe2000f8e0014 */
[----:B------:R-:W-:Y:S03]  /*2aa0*/  BSSY B1, `(.L_x_37) ;  /* 0x0000010000017945 */ /* 0x000fe60003800000 */
[----:B------:R-:W-:Y:S01]  /*2ab0*/  IMAD R4, R30, UR6, RZ ;  /* 0x000000061e047c24 */ /* 0x000fe2000f8e02ff */
[----:B------:R-:W-:-:S03]  /*2ac0*/  IADD3 R20, P0, R31, R20, RZ ;  /* 0x000000141f147210 */ /* 0x000fc60007f1e0ff */
[----:B------:R-:W-:Y:S01]  /*2ad0*/  IMAD R5, R5, UR7, R4 ;  /* 0x0000000705057c24 */ /* 0x000fe2000f8e0204 */
[----:B------:R-:W-:Y:S02]  /*2ae0*/  ULDC.64 UR6, c[0x0][0x5b0] ;  /* 0x00016c0000067ab9 */ /* 0x000fe40000000a00 */
[----:B------:R-:W-:Y:S02]  /*2af0*/  IMAD R25, R27, UR6, RZ ;  /* 0x000000061b197c24 */ /* 0x000fe4000f8e02ff */
[----:B------:R-:W-:Y:S02]  /*2b00*/  IADD3.X R21, R28, R21, R5, P0, !PT ;  /* 0x000000151c157210 */ /* 0x000fe400007fe405 */
[----:B------:R-:W-:Y:S01]  /*2b10*/  ISETP.GE.AND P0, PT, R24, 0x1, PT ;  /* 0x000000011800780c */ /* 0x000fe20003f06270 */
[C---:B------:R-:W-:Y:S02]  /*2b20*/  IMAD R25, R26.reuse, UR7, R25 ;  /* 0x000000071a197c24 */ /* 0x040fe4000f8e0219 */
[----:B------:R-:W-:Y:S01]  /*2b30*/  IMAD.WIDE.U32 R4, R26, UR6, R20 ;  /* 0x000000061a047c25 */ /* 0x000fe2000f8e0014 */
[----:B------:R-:W-:-:S02]  /*2b40*/  ISETP.LT.OR P3, PT, R6, 0x1, !P0 ;  /* 0x000000010600780c */ /* 0x000fc40004761670 */
[----:B------:R-:W-:-:S04]  /*2b50*/  IADD3 R4, P1, R4, UR16, RZ ;  /* 0x0000001004047c10 */ /* 0x000fc8000ff3e0ff */
[--C-:B------:R-:W-:Y:S02]  /*2b60*/  IADD3.X R5, R5, UR17, R25.reuse, P1, !PT ;  /* 0x0000001105057c10 */ /* 0x100fe40008ffe419 */
[----:B------:R-:W-:-:S05]  /*2b70*/  PRMT R25, RZ, 0x7610, R25 ;  /* 0x00007610ff197816 */ /* 0x000fca0000000019 */
[----:B------:R-:W-:Y:S05]  /*2b80*/  @P3 BRA `(.L_x_38) ;  /* 0x0000000000043947 */ /* 0x000fea0003800000 */
[----:B------:R0:W5:Y:S02]  /*2b90*/  LDG.E.U8 R25, desc[UR20][R4.64] ;  /* 0x0000001404197981 */ /* 0x000164000c1e1100 */
.L_x_38:
[----:B------:R-:W-:Y:S05]  /*2ba0*/  BSYNC B1 ;  /* 0x0000000000017941 */ /* 0x000fea0003800000 */
.L_x_37:
[----:B-----5:R-:W-:Y:S01]  /*2bb0*/  LOP3.LUT R25, R25, 0xff, RZ, 0xc0, !PT ;  /* 0x000000ff19197812 */ /* 0x020fe200078ec0ff */
[----:B------:R-:W-:Y:S01]  /*2bc0*/  BSSY B1, `(.L_x_39) ;  /* 0x000000c000017945 */ /* 0x000fe20003800000 */
[----:B------:R-:W-:Y:S02]  /*2bd0*/  ISETP.GE.AND P1, PT, R24, 0x2, PT ;  /* 0x000000021800780c */ /* 0x000fe40003f26270 */
[----:B------:R-:W-:Y:S02]  /*2be0*/  F2FP.F16.E5M2.UNPACK_B R25, R25 ;  /* 0x00000019ff19723e */ /* 0x000fe400020004ff */
[----:B------:R-:W-:-:S03]  /*2bf0*/  ISETP.LT.OR P2, PT, R6, 0x1, !P1 ;  /* 0x000000010600780c */ /* 0x000fc60004f41670 */
[----:B------:R-:W-:Y:S01]  /*2c00*/  HADD2.F32 R28, -RZ, R25.H0_H0 ;  /* 0x20000019ff1c7230 */ /* 0x000fe20000004100 */
[----:B------:R-:W-:-:S04]  /*2c10*/  PRMT R25, RZ, 0x7610, R25 ;  /* 0x00007610ff197816 */ /* 0x000fc80000000019 */
[----:B------:R-:W-:-:S04]  /*2c20*/  FMUL R28, R28, R13 ;  /* 0x0000000d1c1c7220 */ /* 0x000fc80000400000 */
[----:B------:R-:W-:-:S05]  /*2c30*/  FFMA R28, R85, R12, R28 ;  /* 0x0000000c551c7223 */ /* 0x000fca000000001c */
[----:B------:R-:W-:-:S05]  /*2c40*/  F2FP.SATFINITE.E5M2.F32.PACK_AB_MERGE_C R29, RZ, R28, RZ ;  /* 0x0000001cff1d723e */ /* 0x000fca00048060ff */
[----:B------:R1:W-:Y:S01]  /*2c50*/  @!P3 STG.E.U8 desc[UR20][R14.64], R29 ;  /* 0x0000001d0e00b986 */ /* 0x0003e2000c101114 */
[----:B------:R-:W-:Y:S05]  /*2c60*/  @P2 BRA `(.L_x_40) ;  /* 0x0000000000042947 */ /* 0x000fea0003800000 */
[----:B------:R2:W5:Y:S02]  /*2c70*/  LDG.E.U8 R25, desc[UR20][R4.64+0x1] ;  /* 0x0000011404197981 */ /* 0x000564000c1e1100 */
.L_x_40:
[----:B------:R-:W-:Y:S05]  /*2c80*/  BSYNC B1 ;  /* 0x0000000000017941 */ /* 0x000fea0003800000 */
.L_x_39:
[----:B-----5:R-:W-:Y:S01]  /*2c90*/  LOP3.LUT R25, R25, 0xff, RZ, 0xc0, !PT ;  /* 0x000000ff19197812 */ /* 0x020fe200078ec0ff */
[----:B------:R-:W-:Y:S01]  /*2ca0*/  BSSY B1, `(.L_x_41) ;  /* 0x0000012000017945 */ /* 0x000fe20003800000 */
[----:B-1----:R-:W-:Y:S02]  /*2cb0*/  IADD3 R29, P3, R26, 0x8, RZ ;  /* 0x000000081a1d7810 */ /* 0x002fe40007f7e0ff */
[----:B------:R-:W-:Y:S02]  /*2cc0*/  F2FP.F16.E5M2.UNPACK_B R25, R25 ;  /* 0x00000019ff19723e */ /* 0x000fe400020004ff */
[----:B------:R-:W-:Y:S01]  /*2cd0*/  ISETP.LT.OR P0, PT, R6, 0x9, !P0 ;  /* 0x000000090600780c */ /* 0x000fe20004701670 */
[----:B------:R-:W-:Y:S02]  /*2ce0*/  IMAD.X R27, RZ, RZ, R27, P3 ;  /* 0x000000ffff1b7224 */ /* 0x000fe400018e061b */
[----:B------:R-:W-:Y:S02]  /*2cf0*/  HADD2.F32 R26, -RZ, R25.H0_H0 ;  /* 0x20000019ff1a7230 */ /* 0x000fe40000004100 */
[----:B------:R-:W-:-:S04]  /*2d00*/  IMAD.WIDE.U32 R20, R29, UR6, R20 ;  /* 0x000000061d147c25 */ /* 0x000fc8000f8e0014 */
[----:B------:R-:W-:Y:S01]  /*2d10*/  FMUL R25, R26, R13 ;  /* 0x0000000d1a197220 */ /* 0x000fe20000400000 */
[----:B------:R-:W-:Y:S01]  /*2d20*/  IMAD R26, R27, UR6, RZ ;  /* 0x000000061b1a7c24 */ /* 0x000fe2000f8e02ff */
[----:B------:R-:W-:Y:S02]  /*2d30*/  IADD3 R20, P3, R20, UR16, RZ ;  /* 0x0000001014147c10 */ /* 0x000fe4000ff7e0ff */
[----:B------:R-:W-:Y:S01]  /*2d40*/  FFMA R25, R84, R12, R25 ;  /* 0x0000000c54197223 */ /* 0x000fe20000000019 */
[----:B------:R-:W-:-:S04]  /*2d50*/  IMAD R29, R29, UR7, R26 ;  /* 0x000000071d1d7c24 */ /* 0x000fc8000f8e021a */
[----:B------:R-:W-:Y:S02]  /*2d60*/  F2FP.SATFINITE.E5M2.F32.PACK_AB_MERGE_C R27, RZ, R25, RZ ;  /* 0x00000019ff1b723e */ /* 0x000fe400048060ff */
[----:B------:R-:W-:Y:S02]  /*2d70*/  IADD3.X R21, R21, UR17, R29, P3, !PT ;  /* 0x0000001115157c10 */ /* 0x000fe40009ffe41d */
[----:B------:R-:W-:Y:S01]  /*2d80*/  PRMT R25, RZ, 0x7610, R25 ;  /* 0x00007610ff197816 */ /* 0x000fe20000000019 */
[----:B------:R1:W-:Y:S01]  /*2d90*/  @!P2 STG.E.U8 desc[UR20][R14.64+0x1], R27 ;  /* 0x0000011b0e00a986 */ /* 0x0003e2000c101114 */
[----:B------:R-:W-:Y:S05]  /*2da0*/  @P0 BRA `(.L_x_42) ;  /* 0x0000000000040947 */ /* 0x000fea0003800000 */
[----:B------:R3:W5:Y:S02]  /*2db0*/  LDG.E.U8 R25, desc[UR20][R20.64] ;  /* 0x0000001414197981 */ /* 0x000764000c1e1100 */
.L_x_42:
[----:B------:R-:W-:Y:S05]  /*2dc0*/  BSYNC B1 ;  /* 0x0000000000017941 */ /* 0x000fea0003800000 */
.L_x_41:
[----:B-----5:R-:W-:Y:S01]  /*2dd0*/  LOP3.LUT R25, R25, 0xff, RZ, 0xc0, !PT ;  /* 0x000000ff19197812 */ /* 0x020fe200078ec0ff */
[----:B------:R-:W-:Y:S01]  /*2de0*/  BSSY B1, `(.L_x_43) ;  /* 0x000000b000017945 */ /* 0x000fe20003800000 */
[----:B------:R-:W-:Y:S02]  /*2df0*/  ISETP.LT.OR P1, PT, R6, 0x9, !P1 ;  /* 0x000000090600780c */ /* 0x000fe40004f21670 */
[----:B------:R-:W-:-:S05]  /*2e00*/  F2FP.F16.E5M2.UNPACK_B R25, R25 ;  /* 0x00000019ff19723e */ /* 0x000fca00020004ff */
[----:B------:R-:W-:Y:S01]  /*2e10*/  HADD2.F32 R26, -RZ, R25.H0_H0 ;  /* 0x20000019ff1a7230 */ /* 0x000fe20000004100 */
[----:B------:R-:W-:-:S04]  /*2e20*/  PRMT R25, RZ, 0x7610, R25 ;  /* 0x00007610ff197816 */ /* 0x000fc80000000019 */
[----:B------:R-:W-:-:S04]  /*2e30*/  FMUL R26, R26, R13 ;  /* 0x0000000d1a1a7220 */ /* 0x000fc80000400000 */
[----:B------:R-:W-:-:S05]  /*2e40*/  FFMA R26, R83, R12, R26 ;  /* 0x0000000c531a7223 */ /* 0x000fca000000001a */
[----:B-1----:R-:W-:-:S05]  /*2e50*/  F2FP.SATFINITE.E5M2.F32.PACK_AB_MERGE_C R27, RZ, R26, RZ ;  /* 0x0000001aff1b723e */ /* 0x002fca00048060ff */
[----:B------:R1:W-:Y:S01]  /*2e60*/  @!P0 STG.E.U8 desc[UR20][R16.64], R27 ;  /* 0x0000001b10008986 */ /* 0x0003e2000c101114 */
[----:B------:R-:W-:Y:S05]  /*2e70*/  @P1 BRA `(.L_x_44) ;  /* 0x0000000000041947 */ /* 0x000fea0003800000 */
[----:B------:R4:W5:Y:S02]  /*2e80*/  LDG.E.U8 R25, desc[UR20][R20.64+0x1] ;  /* 0x0000011414197981 */ /* 0x000964000c1e1100 */
.L_x_44:
[----:B------:R-:W-:Y:S05]  /*2e90*/  BSYNC B1 ;  /* 0x0000000000017941 */ /* 0x000fea0003800000 */
.L_x_43:
[----:B-----5:R-:W-:Y:S01]  /*2ea0*/  LOP3.LUT R25, R25, 0xff, RZ, 0xc0, !PT ;  /* 0x000000ff19197812 */ /* 0x020fe200078ec0ff */
[----:B------:R-:W-:Y:S01]  /*2eb0*/  BSSY B1, `(.L_x_45) ;  /* 0x000000c000017945 */ /* 0x000fe20003800000 */
[----:B------:R-:W-:Y:S02]  /*2ec0*/  ISETP.GE.AND P0, PT, R24, 0x9, PT ;  /* 0x000000091800780c */ /* 0x000fe40003f06270 */
[----:B------:R-:W-:Y:S02]  /*2ed0*/  F2FP.F16.E5M2.UNPACK_B R25, R25 ;  /* 0x00000019ff19723e */ /* 0x000fe400020004ff */
[----:B------:R-:W-:-:S03]  /*2ee0*/  ISETP.LT.OR P2, PT, R6, 0x1, !P0 ;  /* 0x000000010600780c */ /* 0x000fc60004741670 */
[----:B------:R-:W-:-:S05]  /*2ef0*/  HADD2.F32 R26, -RZ, R25.H0_H0 ;  /* 0x20000019ff1a7230 */ /* 0x000fca0000004100 */
[----:B------:R-:W-:-:S04]  /*2f00*/  FMUL R25, R26, R13 ;  /* 0x0000000d1a197220 */ /* 0x000fc80000400000 */
[----:B------:R-:W-:-:S05]  /*2f10*/  FFMA R25, R82, R12, R25 ;  /* 0x0000000c52197223 */ /* 0x000fca0000000019 */
[----:B-1----:R-:W-:Y:S02]  /*2f20*/  F2FP.SATFINITE.E5M2.F32.PACK_AB_MERGE_C R27, RZ, R25, RZ ;  /* 0x00000019ff1b723e */ /* 0x002fe400048060ff */
[----:B------:R-:W-:-:S03]  /*2f30*/  PRMT R25, RZ, 0x7610, R25 ;  /* 0x00007610ff197816 */ /* 0x000fc60000000019 */
[----:B------:R1:W-:Y:S01]  /*2f40*/  @!P1 STG.E.U8 desc[UR20][R16.64+0x1], R27 ;  /* 0x0000011b10009986 */ /* 0x0003e2000c101114 */
[----:B------:R-:W-:Y:S05]  /*2f50*/  @P2 BRA `(.L_x_46) ;  /* 0x0000000000042947 */ /* 0x000fea0003800000 */
[----:B------:R0:W5:Y:S02]  /*2f60*/  LDG.E.U8 R25, desc[UR20][R4.64+0x8] ;  /* 0x0000081404197981 */ /* 0x000164000c1e1100 */
.L_x_46:
[----:B------:R-:W-:Y:S05]  /*2f70*/  BSYNC B1 ;  /* 0x0000000000017941 */ /* 0x000fea0003800000 */
.L_x_45:
        /* <DEDUP_REMOVED lines=13> */
.L_x_48:
[----:B------:R-:W-:Y:S05]  /*3050*/  BSYNC B1 ;  /* 0x0000000000017941 */ /* 0x000fea0003800000 */
.L_x_47:
[----:B-----5:R-:W-:Y:S01]  /*3060*/  LOP3.LUT R25, R25, 0xff, RZ, 0xc0, !PT ;  /* 0x000000ff19197812 */ /* 0x020fe200078ec0ff */
[----:B------:R-:W-:Y:S01]  /*3070*/  BSSY B1, `(.L_x_49) ;  /* 0x000000b000017945 */ /* 0x000fe20003800000 */
[----:B------:R-:W-:Y:S02]  /*3080*/  ISETP.LT.OR P0, PT, R6, 0x9, !P0 ;  /* 0x000000090600780c */ /* 0x000fe40004701670 */
[----:B------:R-:W-:-:S05]  /*3090*/  F2FP.F16.E5M2.UNPACK_B R25, R25 ;  /* 0x00000019ff19723e */ /* 0x000fca00020004ff */
        /* <DEDUP_REMOVED lines=8> */
.L_x_50:
[----:B------:R-:W-:Y:S05]  /*3120*/  BSYNC B1 ;  /* 0x0000000000017941 */ /* 0x000fea0003800000 */
.L_x_49:
        /* <DEDUP_REMOVED lines=12> */
.L_x_52:
[----:B------:R-:W-:Y:S05]  /*31f0*/  BSYNC B1 ;  /* 0x0000000000017941 */ /* 0x000fea0003800000 */
.L_x_51:
        /* <DEDUP_REMOVED lines=13> */
.L_x_54:
[----:B------:R-:W-:Y:S05]  /*32d0*/  BSYNC B1 ;  /* 0x0000000000017941 */ /* 0x000fea0003800000 */
.L_x_53:
        /* <DEDUP_REMOVED lines=13> */
.L_x_56:
[----:B------:R-:W-:Y:S05]  /*33b0*/  BSYNC B1 ;  /* 0x0000000000017941 */ /* 0x000fea0003800000 */
.L_x_55:
        /* <DEDUP_REMOVED lines=12> */
.L_x_58:
[----:B------:R-:W-:Y:S05]  /*3480*/  BSYNC B1 ;  /* 0x0000000000017941 */ /* 0x000fea0003800000 */
.L_x_57:
        /* <DEDUP_REMOVED lines=12> */
.L_x_60:
[----:B------:R-:W-:Y:S05]  /*3550*/  BSYNC B1 ;  /* 0x0000000000017941 */ /* 0x000fea0003800000 */
.L_x_59:
        /* <DEDUP_REMOVED lines=13> */
.L_x_62:
[----:B------:R-:W-:Y:S05]  /*3630*/  BSYNC B1 ;  /* 0x0000000000017941 */ /* 0x000fea0003800000 */
.L_x_61:
        /* <DEDUP_REMOVED lines=13> */
.L_x_64:
[----:B------:R-:W-:Y:S05]  /*3710*/  BSYNC B1 ;  /* 0x0000000000017941 */ /* 0x000fea0003800000 */
.L_x_63:
        /* <DEDUP_REMOVED lines=12> */
.L_x_66:
[----:B------:R-:W-:Y:S05]  /*37e0*/  BSYNC B1 ;  /* 0x0000000000017941 */ /* 0x000fea0003800000 */
.L_x_65:
        /* <DEDUP_REMOVED lines=12> */
.L_x_68:
[----:B------:R-:W-:Y:S05]  /*38b0*/  BSYNC B1 ;  /* 0x0000000000017941 */ /* 0x000fea0003800000 */
.L_x_67:
        /* <DEDUP_REMOVED lines=13> */
.L_x_70:
[----:B------:R-:W-:Y:S05]  /*3990*/  BSYNC B1 ;  /* 0x0000000000017941 */ /* 0x000fea0003800000 */
.L_x_69:
        /* <DEDUP_REMOVED lines=13> */
.L_x_72:
[----:B------:R-:W-:Y:S05]  /*3a70*/  BSYNC B1 ;  /* 0x0000000000017941 */ /* 0x000fea0003800000 */
.L_x_71:
        /* <DEDUP_REMOVED lines=12> */
.L_x_74:
[----:B------:R-:W-:Y:S05]  /*3b40*/  BSYNC B1 ;  /* 0x0000000000017941 */ /* 0x000fea0003800000 */
.L_x_73:
        /* <DEDUP_REMOVED lines=12> */
.L_x_76:
[----:B------:R-:W-:Y:S05]  /*3c10*/  BSYNC B1 ;  /* 0x0000000000017941 */ /* 0x000fea0003800000 */
.L_x_75:
        /* <DEDUP_REMOVED lines=13> */
.L_x_78:
[----:B------:R-:W-:Y:S05]  /*3cf0*/  BSYNC B1 ;  /* 0x0000000000017941 */ /* 0x000fea0003800000 */
.L_x_77:
        /* <DEDUP_REMOVED lines=13> */
.L_x_80:
[----:B------:R-:W-:Y:S05]  /*3dd0*/  BSYNC B1 ;  /* 0x0000000000017941 */ /* 0x000fea0003800000 */
.L_x_79:
        /* <DEDUP_REMOVED lines=12> */
.L_x_82:
[----:B------:R-:W-:Y:S05]  /*3ea0*/  BSYNC B1 ;  /* 0x0000000000017941 */ /* 0x000fea0003800000 */
.L_x_81:
        /* <DEDUP_REMOVED lines=12> */
.L_x_84:
[----:B------:R-:W-:Y:S05]  /*3f70*/  BSYNC B1 ;  /* 0x0000000000017941 */ /* 0x000fea0003800000 */
.L_x_83:
        /* <DEDUP_REMOVED lines=13> */
.L_x_86:
[----:B------:R-:W-:Y:S05]  /*4050*/  BSYNC B1 ;  /* 0x0000000000017941 */ /* 0x000fea0003800000 */
.L_x_85:
        /* <DEDUP_REMOVED lines=13> */
.L_x_88:
[----:B------:R-:W-:Y:S05]  /*4130*/  BSYNC B1 ;  /* 0x0000000000017941 */ /* 0x000fea0003800000 */
.L_x_87:
        /* <DEDUP_REMOVED lines=12> */
.L_x_90:
[----:B------:R-:W-:Y:S05]  /*4200*/  BSYNC B1 ;  /* 0x0000000000017941 */ /* 0x000fea0003800000 */
.L_x_89:
        /* <DEDUP_REMOVED lines=12> */
.L_x_92:
[----:B------:R-:W-:Y:S05]  /*42d0*/  BSYNC B1 ;  /* 0x0000000000017941 */ /* 0x000fea0003800000 */
.L_x_91:
        /* <DEDUP_REMOVED lines=13> */
.L_x_94:
[----:B------:R-:W-:Y:S05]  /*43b0*/  BSYNC B1 ;  /* 0x0000000000017941 */ /* 0x000fea0003800000 */
.L_x_93:
[----:B-----5:R-:W-:Y:S01]  /*43c0*/  LOP3.LUT R25, R25, 0xff, RZ, 0xc0, !PT ;  /* 0x000000ff19197812 */ /* 0x020fe200078ec0ff */
[----:B------:R-:W-:Y:S01]  /*43d0*/  BSSY B1, `(.L_x_95) ;  /* 0x000000c000017945 */ /* 0x000fe20003800000 */
[----:B------:R-:W-:Y:S02]  /*43e0*/  ISETP.GE.AND P1, PT, R24, 0x3a, PT ;  /* 0x0000003a1800780c */ /* 0x000fe40003f26270 */
[----:B------:R-:W-:Y:S02]  /*43f0*/  F2FP.F16.E5M2.UNPACK_B R25, R25 ;  /* 0x00000019ff19723e */ /* 0x000fe400020004ff */
[----:B------:R-:W-:Y:S02]  /*4400*/  ISETP.LT.OR P3, PT, R6, 0x1, !P1 ;  /* 0x000000010600780c */ /* 0x000fe40004f61670 */
[----:B------:R-:W-:Y:S01]  /*4410*/  PRMT R24, RZ, 0x7610, R24 ;  /* 0x00007610ff187816 */ /* 0x000fe20000000018 */
[----:B------:R-:W-:-:S05]  /*4420*/  HADD2.F32 R26, -RZ, R25.H0_H0 ;  /* 0x20000019ff1a7230 */ /* 0x000fca0000004100 */
[----:B------:R-:W-:-:S04]  /*4430*/  FMUL R26, R26, R13 ;  /* 0x0000000d1a1a7220 */ /* 0x000fc80000400000 */
[----:B------:R-:W-:-:S05]  /*4440*/  FFMA R26, R57, R12, R26 ;  /* 0x0000000c391a7223 */ /* 0x000fca000000001a */
[----:B------:R-:W-:-:S05]  /*4450*/  F2FP.SATFINITE.E5M2.F32.PACK_AB_MERGE_C R25, RZ, R26, RZ ;  /* 0x0000001aff19723e */ /* 0x000fca00048060ff */
[----:B------:R0:W-:Y:S01]  /*4460*/  @!P2 STG.E.U8 desc[UR20][R14.64+0x38], R25 ;  /* 0x000038190e00a986 */ /* 0x0001e2000c101114 */
[----:B------:R-:W-:Y:S05]  /*4470*/  @P3 BRA `(.L_x_96) ;  /* 0x0000000000043947 */ /* 0x000fea0003800000 */
[----:B------:R0:W5:Y:S02]  /*4480*/  LDG.E.U8 R24, desc[UR20][R4.64+0x39] ;  /* 0x0000391404187981 */ /* 0x000164000c1e1100 */
.L_x_96:
[----:B------:R-:W-:Y:S05]  /*4490*/  BSYNC B1 ;  /* 0x0000000000017941 */ /* 0x000fea0003800000 */
.L_x_95:
[----:B-----5:R-:W-:Y:S01]  /*44a0*/  LOP3.LUT R24, R24, 0xff, RZ, 0xc0, !PT ;  /* 0x000000ff18187812 */ /* 0x020fe200078ec0ff */
[----:B------:R-:W-:Y:S01]  /*44b0*/  BSSY B1, `(.L_x_97) ;  /* 0x000000b000017945 */ /* 0x000fe20003800000 */
[----:B------:R-:W-:Y:S02]  /*44c0*/  ISETP.LT.OR P0, PT, R6, 0x9, !P0 ;  /* 0x000000090600780c */ /* 0x000fe40004701670 */
[----:B------:R-:W-:Y:S02]  /*44d0*/  F2FP.F16.E5M2.UNPACK_B R24, R24 ;  /* 0x00000018ff18723e */ /* 0x000fe400020004ff */
[----:B0-2---:R-:W-:-:S03]  /*44e0*/  PRMT R4, RZ, 0x7610, R4 ;  /* 0x00007610ff047816 */ /* 0x005fc60000000004 */
[----:B------:R-:W-:-:S05]  /*44f0*/  HADD2.F32 R24, -RZ, R24.H0_H0 ;  /* 0x20000018ff187230 */ /* 0x000fca0000004100 */
[----:B------:R-:W-:-:S04]  /*4500*/  FMUL R5, R24, R13 ;  /* 0x0000000d18057220 */ /* 0x000fc80000400000 */
[----:B------:R-:W-:-:S05]  /*4510*/  FFMA R5, R56, R12, R5 ;  /* 0x0000000c38057223 */ /* 0x000fca0000000005 */
[----:B------:R-:W-:-:S05]  /*4520*/  F2FP.SATFINITE.E5M2.F32.PACK_AB_MERGE_C R5, RZ, R5, RZ ;  /* 0x00000005ff05723e */ /* 0x000fca00048060ff */
[----:B------:R0:W-:Y:S01]  /*4530*/  @!P3 STG.E.U8 desc[UR20][R14.64+0x39], R5 ;  /* 0x000039050e00b986 */ /* 0x0001e2000c101114 */
[----:B------:R-:W-:Y:S05]  /*4540*/  @P0 BRA `(.L_x_98) ;  /* 0x0000000000040947 */ /* 0x000fea0003800000 */
[----:B------:R2:W5:Y:S02]  /*4550*/  LDG.E.U8 R4, desc[UR20][R20.64+0x38] ;  /* 0x0000381414047981 */ /* 0x000564000c1e1100 */
.L_x_98:
[----:B------:R-:W-:Y:S05]  /*4560*/  BSYNC B1 ;  /* 0x0000000000017941 */ /* 0x000fea0003800000 */
.L_x_97:
[----:B-----5:R-:W-:Y:S01]  /*4570*/  LOP3.LUT R4, R4, 0xff, RZ, 0xc0, !PT ;  /* 0x000000ff04047812 */ /* 0x020fe200078ec0ff */
[----:B------:R-:W-:Y:S01]  /*4580*/  BSSY B1, `(.L_x_99) ;  /* 0x000000b000017945 */ /* 0x000fe20003800000 */
[----:B------:R-:W-:Y:S02]  /*4590*/  ISETP.LT.OR P1, PT, R6, 0x9, !P1 ;  /* 0x000000090600780c */ /* 0x000fe40004f21670 */
[----:B------:R-:W-:-:S05]  /*45a0*/  F2FP.F16.E5M2.UNPACK_B R4, R4 ;  /* 0x00000004ff04723e */ /* 0x000fca00020004ff */
[----:B------:R-:W-:-:S05]  /*45b0*/  HADD2.F32 R4, -RZ, R4.H0_H0 ;  /* 0x20000004ff047230 */ /* 0x000fca0000004100 */
[----:B------:R-:W-:-:S04]  /*45c0*/  FMUL R4, R4, R13 ;  /* 0x0000000d04047220 */ /* 0x000fc80000400000 */
[----:B------:R-:W-:-:S05]  /*45d0*/  FFMA R4, R23, R12, R4 ;  /* 0x0000000c17047223 */ /* 0x000fca0000000004 */
[----:B0-----:R-:W-:Y:S02]  /*45e0*/  F2FP.SATFINITE.E5M2.F32.PACK_AB_MERGE_C R5, RZ, R4, RZ ;  /* 0x00000004ff05723e */ /* 0x001fe400048060ff */
[----:B------:R-:W-:-:S03]  /*45f0*/  PRMT R4, RZ, 0x7610, R4 ;  /* 0x00007610ff047816 */ /* 0x000fc60000000004 */
[----:B------:R0:W-:Y:S01]  /*4600*/  @!P0 STG.E.U8 desc[UR20][R16.64+0x38], R5 ;  /* 0x0000380510008986 */ /* 0x0001e2000c101114 */
[----:B------:R-:W-:Y:S05]  /*4610*/  @P1 BRA `(.L_x_100) ;  /* 0x0000000000041947 */ /* 0x000fea0003800000 */
[----:B------:R0:W5:Y:S02]  /*4620*/  LDG.E.U8 R4, desc[UR20][R20.64+0x39] ;  /* 0x0000391414047981 */ /* 0x000164000c1e1100 */
.L_x_100:
[----:B------:R-:W-:Y:S05]  /*4630*/  BSYNC B1 ;  /* 0x0000000000017941 */ /* 0x000fea0003800000 */
.L_x_99:
[----:B------:R-:W-:Y:S05]  /*4640*/  @P1 BRA `(.L_x_101) ;  /* 0x0000000800601947 */ /* 0x000fea0003800000 */
[----:B-----5:R-:W-:-:S04]  /*4650*/  LOP3.LUT R4, R4, 0xff, RZ, 0xc0, !PT ;  /* 0x000000ff04047812 */ /* 0x020fc800078ec0ff */
[----:B------:R-:W-:-:S05]  /*4660*/  F2FP.F16.E5M2.UNPACK_B R4, R4 ;  /* 0x00000004ff04723e */ /* 0x000fca00020004ff */
[----:B------:R-:W-:-:S05]  /*4670*/  HADD2.F32 R4, -RZ, R4.H0_H0 ;  /* 0x20000004ff047230 */ /* 0x000fca0000004100 */
[----:B0-----:R-:W-:-:S04]  /*4680*/  FMUL R5, R4, R13 ;  /* 0x0000000d04057220 */ /* 0x001fc80000400000 */
[----:B------:R-:W-:-:S05]  /*4690*/  FFMA R5, R22, R12, R5 ;  /* 0x0000000c16057223 */ /* 0x000fca0000000005 */
[----:B------:R-:W-:-:S05]  /*46a0*/  F2FP.SATFINITE.E5M2.F32.PACK_AB_MERGE_C R5, RZ, R5, RZ ;  /* 0x00000005ff05723e */ /* 0x000fca00048060ff */
[----:B------:R0:W-:Y:S01]  /*46b0*/  STG.E.U8 desc[UR20][R16.64+0x39], R5 ;  /* 0x0000390510007986 */ /* 0x0001e2000c101114 */
[----:B------:R-:W-:Y:S05]  /*46c0*/  BRA `(.L_x_101) ;  /* 0x0000000800407947 */ /* 0x000fea0003800000 */
.L_x_36:
[C---:B------:R-:W-:Y:S01]  /*46d0*/  ISETP.GE.AND P3, PT, R24.reuse, 0x1, PT ;  /* 0x000000011800780c */ /* 0x040fe20003f66270 */
[-C--:B------:R-:W-:Y:S01]  /*46e0*/  FMUL R85, R85, R12.reuse ;  /* 0x0000000c55557220 */ /* 0x080fe20000400000 */
[----:B------:R-:W-:Y:S01]  /*46f0*/  ISETP.GE.AND P0, PT, R24, 0x2, PT ;  /* 0x000000021800780c */ /* 0x000fe20003f06270 */
[-C--:B------:R-:W-:Y:S01]  /*4700*/  FMUL R84, R84, R12.reuse ;  /* 0x0000000c54547220 */ /* 0x080fe20000400000 */
[C---:B------:R-:W-:Y:S01]  /*4710*/  ISETP.LT.OR P1, PT, R6.reuse, 0x1, !P3 ;  /* 0x000000010600780c */ /* 0x040fe20005f21670 */
[-C--:B------:R-:W-:Y:S01]  /*4720*/  FMUL R83, R83, R12.reuse ;  /* 0x0000000c53537220 */ /* 0x080fe20000400000 */
[----:B------:R-:W-:Y:S01]  /*4730*/  ISETP.LT.OR P2, PT, R6, 0x1, !P0 ;  /* 0x000000010600780c */ /* 0x000fe20004741670 */
[-C--:B------:R-:W-:Y:S01]  /*4740*/  FMUL R82, R82, R12.reuse ;  /* 0x0000000c52527220 */ /* 0x080fe20000400000 */
[----:B------:R-:W-:Y:S01]  /*4750*/  ISETP.LT.OR P3, PT, R6, 0x9, !P3 ;  /* 0x000000090600780c */ /* 0x000fe20005f61670 */
[-C--:B------:R-:W-:Y:S01]  /*4760*/  FMUL R81, R81, R12.reuse ;  /* 0x0000000c51517220 */ /* 0x080fe20000400000 */
[----:B------:R-:W-:Y:S01]  /*4770*/  F2FP.SATFINITE.E5M2.F32.PACK_AB_MERGE_C R85, RZ, R85, RZ ;  /* 0x00000055ff55723e */ /* 0x000fe200048060ff */
[----:B------:R-:W-:Y:S01]  /*4780*/  FMUL R80, R80, R12 ;  /* 0x0000000c50507220 */ /* 0x000fe20000400000 */
[----:B------:R-:W-:Y:S01]  /*4790*/  F2FP.SATFINITE.E5M2.F32.PACK_AB_MERGE_C R5, RZ, R84, RZ ;  /* 0x00000054ff05723e */ /* 0x000fe200048060ff */
[-C--:B------:R-:W-:Y:S01]  /*47a0*/  FMUL R79, R79, R12.reuse ;  /* 0x0000000c4f4f7220 */ /* 0x080fe20000400000 */
[----:B------:R-:W-:Y:S01]  /*47b0*/  F2FP.SATFINITE.E5M2.F32.PACK_AB_MERGE_C R83, RZ, R83, RZ ;  /* 0x00000053ff53723e */ /* 0x000fe200048060ff */
[-C--:B------:R-:W-:Y:S01]  /*47c0*/  FMUL R78, R78, R12.reuse ;  /* 0x0000000c4e4e7220 */ /* 0x080fe20000400000 */
[----:B------:R-:W-:Y:S01]  /*47d0*/  ISETP.LT.OR P0, PT, R6, 0x9, !P0 ;  /* 0x000000090600780c */ /* 0x000fe20004701670 */
[----:B------:R-:W-:Y:S01]  /*47e0*/  @!P1 STG.E.U8 desc[UR20][R14.64], R85 ;  /* 0x000000550e009986 */ /* 0x000fe2000c101114 */
[C---:B------:R-:W-:Y:S01]  /*47f0*/  ISETP.GE.AND P1, PT, R24.reuse, 0x9, PT ;  /* 0x000000091800780c */ /* 0x040fe20003f26270 */
[-C--:B------:R-:W-:Y:S01]  /*4800*/  FMUL R77, R77, R12.reuse ;  /* 0x0000000c4d4d7220 */ /* 0x080fe20000400000 */
[----:B------:R-:W-:Y:S01]  /*4810*/  F2FP.SATFINITE.E5M2.F32.PACK_AB_MERGE_C R81, RZ, R81, RZ ;  /* 0x00000051ff51723e */ /* 0x000fe200048060ff */
[----:B------:R0:W-:Y:S01]  /*4820*/  @!P2 STG.E.U8 desc[UR20][R14.64+0x1], R5 ;  /* 0x000001050e00a986 */ /* 0x0001e2000c101114 */
[----:B------:R-:W-:Y:S01]  /*4830*/  ISETP.GE.AND P2, PT, R24, 0xa, PT ;  /* 0x0000000a1800780c */ /* 0x000fe20003f46270 */
[----:B------:R-:W-:Y:S01]  /*4840*/  FMUL R76, R76, R12 ;  /* 0x0000000c4c4c7220 */ /* 0x000fe20000400000 */
[----:B------:R-:W-:Y:S01]  /*4850*/  F2FP.SATFINITE.E5M2.F32.PACK_AB_MERGE_C R21, RZ, R80, RZ ;  /* 0x00000050ff15723e */ /* 0x000fe200048060ff */
[----:B------:R-:W-:Y:S01]  /*4860*/  @!P3 STG.E.U8 desc[UR20][R16.64], R83 ;  /* 0x000000531000b986 */ /* 0x000fe2000c101114 */
[----:B------:R-:W-:Y:S01]  /*4870*/  ISETP.LT.OR P3, PT, R6, 0x1, !P1 ;  /* 0x000000010600780c */ /* 0x000fe20004f61670 */
[-C--:B------:R-:W-:Y:S01]  /*4880*/  FMUL R74, R74, R12.reuse ;  /* 0x0000000c4a4a7220 */ /* 0x080fe20000400000 */
[C---:B------:R-:W-:Y:S01]  /*4890*/  ISETP.LT.OR P5, PT, R6.reuse, 0x1, !P2 ;  /* 0x000000010600780c */ /* 0x040fe200057a1670 */
[-C--:B------:R-:W-:Y:S01]  /*48a0*/  FMUL R75, R75, R12.reuse ;  /* 0x0000000c4b4b7220 */ /* 0x080fe20000400000 */
[----:B------:R-:W-:Y:S01]  /*48b0*/  ISETP.LT.OR P1, PT, R6, 0x9, !P1 ;  /* 0x000000090600780c */ /* 0x000fe20004f21670 */
[-C--:B------:R-:W-:Y:S01]  /*48c0*/  FMUL R73, R73, R12.reuse ;  /* 0x0000000c49497220 */ /* 0x080fe20000400000 */
[----:B------:R-:W-:Y:S01]  /*48d0*/  F2FP.SATFINITE.E5M2.F32.PACK_AB_MERGE_C R79, RZ, R79, RZ ;  /* 0x0000004fff4f723e */ /* 0x000fe200048060ff */
[----:B------:R-:W-:Y:S01]  /*48e0*/  FMUL R72, R72, R12 ;  /* 0x0000000c48487220 */ /* 0x000fe20000400000 */
[----:B0-----:R-:W-:Y:S01]  /*48f0*/  F2FP.SATFINITE.E5M2.F32.PACK_AB_MERGE_C R5, RZ, R82, RZ ;  /* 0x00000052ff05723e */ /* 0x001fe200048060ff */
[-C--:B------:R-:W-:Y:S01]  /*4900*/  FMUL R70, R70, R12.reuse ;  /* 0x0000000c46467220 */ /* 0x080fe20000400000 */
[----:B------:R-:W-:Y:S01]  /*4910*/  ISETP.LT.OR P2, PT, R6, 0x9, !P2 ;  /* 0x000000090600780c */ /* 0x000fe20005741670 */
[----:B------:R-:W-:Y:S01]  /*4920*/  FMUL R71, R71, R12 ;  /* 0x0000000c47477220 */ /* 0x000fe20000400000 */
[----:B------:R-:W-:Y:S01]  /*4930*/  F2FP.SATFINITE.E5M2.F32.PACK_AB_MERGE_C R25, RZ, R78, RZ ;  /* 0x0000004eff19723e */ /* 0x000fe200048060ff */
[----:B------:R0:W-:Y:S01]  /*4940*/  @!P0 STG.E.U8 desc[UR20][R16.64+0x1], R5 ;  /* 0x0000010510008986 */ /* 0x0001e2000c101114 */
[C---:B------:R-:W-:Y:S01]  /*4950*/  ISETP.GE.AND P0, PT, R24.reuse, 0x11, PT ;  /* 0x000000111800780c */ /* 0x040fe20003f06270 */
[-C--:B------:R-:W-:Y:S01]  /*4960*/  FMUL R69, R69, R12.reuse ;  /* 0x0000000c45457220 */ /* 0x080fe20000400000 */
[----:B------:R-:W-:Y:S01]  /*4970*/  F2FP.SATFINITE.E5M2.F32.PACK_AB_MERGE_C R77, RZ, R77, RZ ;  /* 0x0000004dff4d723e */ /* 0x000fe200048060ff */
[----:B------:R-:W-:Y:S01]  /*4980*/  @!P3 STG.E.U8 desc[UR20][R14.64+0x8], R81 ;  /* 0x000008510e00b986 */ /* 0x000fe2000c101114 */
[----:B------:R-:W-:Y:S01]  /*4990*/  ISETP.GE.AND P3, PT, R24, 0x12, PT ;  /* 0x000000121800780c */ /* 0x000fe20003f66270 */
[-C--:B------:R-:W-:Y:S01]  /*49a0*/  FMUL R68, R68, R12.reuse ;  /* 0x0000000c44447220 */ /* 0x080fe20000400000 */
[----:B------:R-:W-:Y:S01]  /*49b0*/  F2FP.SATFINITE.E5M2.F32.PACK_AB_MERGE_C R75, RZ, R75, RZ ;  /* 0x0000004bff4b723e */ /* 0x000fe200048060ff */
[----:B------:R1:W-:Y:S01]  /*49c0*/  @!P5 STG.E.U8 desc[UR20][R14.64+0x9], R21 ;  /* 0x000009150e00d986 */ /* 0x0003e2000c101114 */
[C---:B------:R-:W-:Y:S01]  /*49d0*/  ISETP.LT.OR P5, PT, R6.reuse, 0x1, !P3 ;  /* 0x000000010600780c */ /* 0x040fe20005fa1670 */
[-C--:B------:R-:W-:Y:S01]  /*49e0*/  FMUL R67, R67, R12.reuse ;  /* 0x0000000c43437220 */ /* 0x080fe20000400000 */
[C---:B------:R-:W-:Y:S01]  /*49f0*/  ISETP.LT.OR P3, PT, R6.reuse, 0x9, !P3 ;  /* 0x000000090600780c */ /* 0x040fe20005f61670 */
[----:B------:R-:W-:Y:S01]  /*4a00*/  @!P1 STG.E.U8 desc[UR20][R16.64+0x8], R79 ;  /* 0x0000084f10009986 */ /* 0x000fe2000c101114 */
[----:B------:R-:W-:Y:S01]  /*4a10*/  ISETP.LT.OR P1, PT, R6, 0x1, !P0 ;  /* 0x000000010600780c */ /* 0x000fe20004721670 */
[----:B------:R-:W-:Y:S01]  /*4a20*/  FMUL R66, R66, R12 ;  /* 0x0000000c42427220 */ /* 0x000fe20000400000 */
[----:B0-----:R-:W-:Y:S01]  /*4a30*/  F2FP.SATFINITE.E5M2.F32.PACK_AB_MERGE_C R5, RZ, R76, RZ ;  /* 0x0000004cff05723e */ /* 0x001fe200048060ff */
[----:B------:R-:W-:Y:S01]  /*4a40*/  @!P2 STG.E.U8 desc[UR20][R16.64+0x9], R25 ;  /* 0x000009191000a986 */ /* 0x000fe2000c101114 */
[----:B------:R-:W-:Y:S01]  /*4a50*/  ISETP.GE.AND P2, PT, R24, 0x19, PT ;  /* 0x000000191800780c */ /* 0x000fe20003f46270 */
[-C--:B------:R-:W-:Y:S01]  /*4a60*/  FMUL R65, R65, R12.reuse ;  /* 0x0000000c41417220 */ /* 0x080fe20000400000 */
[----:B------:R-:W-:Y:S01]  /*4a70*/  ISETP.LT.OR P0, PT, R6, 0x9, !P0 ;  /* 0x000000090600780c */ /* 0x000fe20004701670 */
[----:B------:R-:W-:Y:S01]  /*4a80*/  FMUL R64, R64, R12 ;  /* 0x0000000c40407220 */ /* 0x000fe20000400000 */
[----:B------:R-:W-:Y:S01]  /*4a90*/  ISETP.LT.OR P6, PT, R6, 0x1, !P2 ;  /* 0x000000010600780c */ /* 0x000fe200057c1670 */
[----:B------:R0:W-:Y:S01]  /*4aa0*/  @!P5 STG.E.U8 desc[UR20][R14.64+0x11], R5 ;  /* 0x000011050e00d986 */ /* 0x0001e2000c101114 */
[----:B-1----:R-:W-:Y:S01]  /*4ab0*/  F2FP.SATFINITE.E5M2.F32.PACK_AB_MERGE_C R21, RZ, R74, RZ ;  /* 0x0000004aff15723e */ /* 0x002fe200048060ff */
[-C--:B------:R-:W-:Y:S01]  /*4ac0*/  FMUL R62, R62, R12.reuse ;  /* 0x0000000c3e3e7220 */ /* 0x080fe20000400000 */
[----:B------:R-:W-:Y:S01]  /*4ad0*/  F2FP.SATFINITE.E5M2.F32.PACK_AB_MERGE_C R73, RZ, R73, RZ ;  /* 0x00000049ff49723e */ /* 0x000fe200048060ff */
[----:B------:R-:W-:Y:S01]  /*4ae0*/  @!P1 STG.E.U8 desc[UR20][R14.64+0x10], R77 ;  /* 0x0000104d0e009986 */ /* 0x000fe2000c101114 */
[----:B------:R-:W-:Y:S01]  /*4af0*/  ISETP.GE.AND P1, PT, R24, 0x1a, PT ;  /* 0x0000001a1800780c */ /* 0x000fe20003f26270 */
[-C--:B------:R-:W-:Y:S01]  /*4b00*/  FMUL R63, R63, R12.reuse ;  /* 0x0000000c3f3f7220 */ /* 0x080fe20000400000 */
[C---:B------:R-:W-:Y:S01]  /*4b10*/  ISETP.LT.OR P2, PT, R6.reuse, 0x9, !P2 ;  /* 0x000000090600780c */ /* 0x040fe20005741670 */
[----:B------:R1:W-:Y:S01]  /*4b20*/  @!P3 STG.E.U8 desc[UR20][R16.64+0x11], R21 ;  /* 0x000011151000b986 */ /* 0x0003e2000c101114 */
[C---:B------:R-:W-:Y:S01]  /*4b30*/  ISETP.LT.OR P5, PT, R6.reuse, 0x1, !P1 ;  /* 0x000000010600780c */ /* 0x040fe20004fa1670 */
[----:B------:R-:W-:Y:S01]  /*4b40*/  FMUL R61, R61, R12 ;  /* 0x0000000c3d3d7220 */ /* 0x000fe20000400000 */
[----:B------:R-:W-:Y:S01]  /*4b50*/  ISETP.LT.OR P3, PT, R6, 0x9, !P1 ;  /* 0x000000090600780c */ /* 0x000fe20004f61670 */
[----:B------:R-:W-:Y:S01]  /*4b60*/  @!P0 STG.E.U8 desc[UR20][R16.64+0x10], R75 ;  /* 0x0000104b10008986 */ /* 0x000fe2000c101114 */
[----:B0-----:R-:W-:Y:S01]  /*4b70*/  F2FP.SATFINITE.E5M2.F32.PACK_AB_MERGE_C R5, RZ, R72, RZ ;  /* 0x00000048ff05723e */ /* 0x001fe200048060ff */
[-C--:B------:R-:W-:Y:S01]  /*4b80*/  FMUL R60, R60, R12.reuse ;  /* 0x0000000c3c3c7220 */ /* 0x080fe20000400000 */
[C---:B------:R-:W-:Y:S01]  /*4b90*/  ISETP.GE.AND P0, PT, R24.reuse, 0x21, PT ;  /* 0x000000211800780c */ /* 0x040fe20003f06270 */
[----:B------:R-:W-:Y:S01]  /*4ba0*/  @!P6 STG.E.U8 desc[UR20][R14.64+0x18], R73 ;  /* 0x000018490e00e986 */ /* 0x000fe2000c101114 */
[----:B------:R-:W-:Y:S01]  /*4bb0*/  ISETP.GE.AND P1, PT, R24, 0x22, PT ;  /* 0x000000221800780c */ /* 0x000fe20003f26270 */
[-C--:B------:R-:W-:Y:S01]  /*4bc0*/  FMUL R59, R59, R12.reuse ;  /* 0x0000000c3b3b7220 */ /* 0x080fe20000400000 */
[----:B------:R-:W-:Y:S01]  /*4bd0*/  ISETP.LT.OR P6, PT, R6, 0x1, !P0 ;  /* 0x000000010600780c */ /* 0x000fe200047c1670 */
[----:B------:R-:W-:Y:S01]  /*4be0*/  FMUL R58, R58, R12 ;  /* 0x0000000c3a3a7220 */ /* 0x000fe20000400000 */
[----:B-1----:R-:W-:Y:S01]  /*4bf0*/  F2FP.SATFINITE.E5M2.F32.PACK_AB_MERGE_C R21, RZ, R70, RZ ;  /* 0x00000046ff15723e */ /* 0x002fe200048060ff */
[----:B------:R0:W-:Y:S01]  /*4c00*/  @!P5 STG.E.U8 desc[UR20][R14.64+0x19], R5 ;  /* 0x000019050e00d986 */ /* 0x0001e2000c101114 */
[----:B------:R-:W-:Y:S01]  /*4c10*/  ISETP.LT.OR P5, PT, R6, 0x1, !P1 ;  /* 0x000000010600780c */ /* 0x000fe20004fa1670 */
[-C--:B------:R-:W-:Y:S01]  /*4c20*/  FMUL R57, R57, R12.reuse ;  /* 0x0000000c39397220 */ /* 0x080fe20000400000 */
[----:B------:R-:W-:Y:S01]  /*4c30*/  F2FP.SATFINITE.E5M2.F32.PACK_AB_MERGE_C R71, RZ, R71, RZ ;  /* 0x00000047ff47723e */ /* 0x000fe200048060ff */
[----:B------:R1:W-:Y:S01]  /*4c40*/  @!P3 STG.E.U8 desc[UR20][R16.64+0x19], R21 ;  /* 0x000019151000b986 */ /* 0x0003e2000c101114 */
[----:B------:R-:W-:Y:S01]  /*4c50*/  F2FP.SATFINITE.E5M2.F32.PACK_AB_MERGE_C R69, RZ, R69, RZ ;  /* 0x00000045ff45723e */ /* 0x000fe200048060ff */
[----:B------:R-:W-:Y:S01]  /*4c60*/  FMUL R56, R56, R12 ;  /* 0x0000000c38387220 */ /* 0x000fe20000400000 */
[----:B------:R-:W-:Y:S01]  /*4c70*/  F2FP.SATFINITE.E5M2.F32.PACK_AB_MERGE_C R25, RZ, R68, RZ ;  /* 0x00000044ff19723e */ /* 0x000fe200048060ff */
[----:B------:R-:W-:Y:S01]  /*4c80*/  @!P2 STG.E.U8 desc[UR20][R16.64+0x18], R71 ;  /* 0x000018471000a986 */ /* 0x000fe2000c101114 */
[----:B------:R-:W-:Y:S01]  /*4c90*/  ISETP.LT.OR P3, PT, R6, 0x9, !P1 ;  /* 0x000000090600780c */ /* 0x000fe20004f61670 */
[-C--:B------:R-:W-:Y:S01]  /*4ca0*/  FMUL R23, R23, R12.reuse ;  /* 0x0000000c17177220 */ /* 0x080fe20000400000 */
[----:B------:R-:W-:Y:S01]  /*4cb0*/  ISETP.GE.AND P2, PT, R24, 0x29, PT ;  /* 0x000000291800780c */ /* 0x000fe20003f46270 */
[----:B------:R-:W-:Y:S01]  /*4cc0*/  @!P6 STG.E.U8 desc[UR20][R14.64+0x20], R69 ;  /* 0x000020450e00e986 */ /* 0x000fe2000c101114 */
[----:B------:R-:W-:Y:S01]  /*4cd0*/  ISETP.LT.OR P0, PT, R6, 0x9, !P0 ;  /* 0x000000090600780c */ /* 0x000fe20004701670 */
[----:B------:R-:W-:Y:S01]  /*4ce0*/  FMUL R22, R22, R12 ;  /* 0x0000000c16167220 */ /* 0x000fe20000400000 */
[----:B------:R-:W-:Y:S01]  /*4cf0*/  ISETP.GE.AND P1, PT, R24, 0x2a, PT ;  /* 0x0000002a1800780c */ /* 0x000fe20003f26270 */
[----:B------:R-:W-:Y:S01]  /*4d00*/  @!P5 STG.E.U8 desc[UR20][R14.64+0x21], R25 ;  /* 0x000021190e00d986 */ /* 0x000fe2000c101114 */
[----:B------:R-:W-:-:S02]  /*4d10*/  ISETP.LT.OR P6, PT, R6, 0x1, !P2 ;  /* 0x000000010600780c */ /* 0x000fc400057c1670 */
[C---:B------:R-:W-:Y:S02]  /*4d20*/  ISETP.LT.OR P5, PT, R6.reuse, 0x1, !P1 ;  /* 0x000000010600780c */ /* 0x040fe40004fa1670 */
[----:B------:R-:W-:Y:S02]  /*4d30*/  F2FP.SATFINITE.E5M2.F32.PACK_AB_MERGE_C R67, RZ, R67, RZ ;  /* 0x00000043ff43723e */ /* 0x000fe400048060ff */
[----:B0-----:R-:W-:Y:S02]  /*4d40*/  F2FP.SATFINITE.E5M2.F32.PACK_AB_MERGE_C R5, RZ, R66, RZ ;  /* 0x00000042ff05723e */ /* 0x001fe400048060ff */
[----:B------:R-:W-:Y:S01]  /*4d50*/  F2FP.SATFINITE.E5M2.F32.PACK_AB_MERGE_C R65, RZ, R65, RZ ;  /* 0x00000041ff41723e */ /* 0x000fe200048060ff */
[----:B------:R-:W-:Y:S01]  /*4d60*/  @!P0 STG.E.U8 desc[UR20][R16.64+0x20], R67 ;  /* 0x0000204310008986 */ /* 0x000fe2000c101114 */
[----:B-1----:R-:W-:Y:S02]  /*4d70*/  F2FP.SATFINITE.E5M2.F32.PACK_AB_MERGE_C R21, RZ, R64, RZ ;  /* 0x00000040ff15723e */ /* 0x002fe400048060ff */
[C---:B------:R-:W-:Y:S01]  /*4d80*/  ISETP.LT.OR P1, PT, R6.reuse, 0x9, !P1 ;  /* 0x000000090600780c */ /* 0x040fe20004f21670 */
[----:B------:R0:W-:Y:S01]  /*4d90*/  @!P3 STG.E.U8 desc[UR20][R16.64+0x21], R5 ;  /* 0x000021051000b986 */ /* 0x0001e2000c101114 */
[----:B------:R-:W-:-:S02]  /*4da0*/  ISETP.LT.OR P2, PT, R6, 0x9, !P2 ;  /* 0x000000090600780c */ /* 0x000fc40005741670 */
[C---:B------:R-:W-:Y:S01]  /*4db0*/  ISETP.GE.AND P3, PT, R24.reuse, 0x31, PT ;  /* 0x000000311800780c */ /* 0x040fe20003f66270 */
[----:B------:R-:W-:Y:S01]  /*4dc0*/  @!P6 STG.E.U8 desc[UR20][R14.64+0x28], R65 ;  /* 0x000028410e00e986 */ /* 0x000fe2000c101114 */
[----:B------:R-:W-:Y:S02]  /*4dd0*/  ISETP.GE.AND P0, PT, R24, 0x32, PT ;  /* 0x000000321800780c */ /* 0x000fe40003f06270 */
[----:B------:R-:W-:Y:S01]  /*4de0*/  F2FP.SATFINITE.E5M2.F32.PACK_AB_MERGE_C R63, RZ, R63, RZ ;  /* 0x0000003fff3f723e */ /* 0x000fe200048060ff */
[----:B------:R1:W-:Y:S01]  /*4df0*/  @!P5 STG.E.U8 desc[UR20][R14.64+0x29], R21 ;  /* 0x000029150e00d986 */ /* 0x0003e2000c101114 */
[C---:B------:R-:W-:Y:S02]  /*4e00*/  ISETP.LT.OR P5, PT, R6.reuse, 0x1, !P3 ;  /* 0x000000010600780c */ /* 0x040fe40005fa1670 */
[----:B------:R-:W-:Y:S02]  /*4e10*/  ISETP.LT.OR P6, PT, R6, 0x1, !P0 ;  /* 0x000000010600780c */ /* 0x000fe400047c1670 */
[----:B0-----:R-:W-:Y:S01]  /*4e20*/  F2FP.SATFINITE.E5M2.F32.PACK_AB_MERGE_C R5, RZ, R62, RZ ;  /* 0x0000003eff05723e */ /* 0x001fe200048060ff */
[----:B------:R-:W-:Y:S01]  /*4e30*/  @!P2 STG.E.U8 desc[UR20][R16.64+0x28], R63 ;  /* 0x0000283f1000a986 */ /* 0x000fe2000c101114 */
[----:B------:R-:W-:-:S02]  /*4e40*/  F2FP.SATFINITE.E5M2.F32.PACK_AB_MERGE_C R61, RZ, R61, RZ ;  /* 0x0000003dff3d723e */ /* 0x000fc400048060ff */
[----:B------:R-:W-:Y:S01]  /*4e50*/  ISETP.GE.AND P2, PT, R24, 0x3a, PT ;  /* 0x0000003a1800780c */ /* 0x000fe20003f46270 */
[----:B------:R0:W-:Y:S01]  /*4e60*/  @!P1 STG.E.U8 desc[UR20][R16.64+0x29], R5 ;  /* 0x0000290510009986 */ /* 0x0001e2000c101114 */
[----:B------:R-:W-:Y:S02]  /*4e70*/  ISETP.LT.OR P1, PT, R6, 0x9, !P3 ;  /* 0x000000090600780c */ /* 0x000fe40005f21670 */
[----:B-1----:R-:W-:Y:S01]  /*4e80*/  F2FP.SATFINITE.E5M2.F32.PACK_AB_MERGE_C R21, RZ, R60, RZ ;  /* 0x0000003cff15723e */ /* 0x002fe200048060ff */
[----:B------:R-:W-:Y:S01]  /*4e90*/  @!P5 STG.E.U8 desc[UR20][R14.64+0x30], R61 ;  /* 0x0000303d0e00d986 */ /* 0x000fe2000c101114 */
[----:B------:R-:W-:Y:S02]  /*4ea0*/  ISETP.GE.AND P3, PT, R24, 0x39, PT ;  /* 0x000000391800780c */ /* 0x000fe40003f66270 */
[C---:B------:R-:W-:Y:S01]  /*4eb0*/  ISETP.LT.OR P0, PT, R6.reuse, 0x9, !P0 ;  /* 0x000000090600780c */ /* 0x040fe20004701670 */
[----:B------:R1:W-:Y:S01]  /*4ec0*/  @!P6 STG.E.U8 desc[UR20][R14.64+0x31], R21 ;  /* 0x000031150e00e986 */ /* 0x0003e2000c101114 */
[----:B------:R-:W-:-:S02]  /*4ed0*/  ISETP.LT.OR P5, PT, R6, 0x1, !P3 ;  /* 0x000000010600780c */ /* 0x000fc40005fa1670 */
[C---:B------:R-:W-:Y:S02]  /*4ee0*/  ISETP.LT.OR P6, PT, R6.reuse, 0x1, !P2 ;  /* 0x000000010600780c */ /* 0x040fe400057c1670 */
[C---:B------:R-:W-:Y:S02]  /*4ef0*/  ISETP.LT.OR P3, PT, R6.reuse, 0x9, !P3 ;  /* 0x000000090600780c */ /* 0x040fe40005f61670 */
[----:B------:R-:W-:Y:S02]  /*4f00*/  ISETP.LT.OR P2, PT, R6, 0x9, !P2 ;  /* 0x000000090600780c */ /* 0x000fe40005741670 */
[----:B------:R-:W-:Y:S02]  /*4f10*/  F2FP.SATFINITE.E5M2.F32.PACK_AB_MERGE_C R59, RZ, R59, RZ ;  /* 0x0000003bff3b723e */ /* 0x000fe400048060ff */
[----:B0-----:R-:W-:Y:S02]  /*4f20*/  F2FP.SATFINITE.E5M2.F32.PACK_AB_MERGE_C R5, RZ, R58, RZ ;  /* 0x0000003aff05723e */ /* 0x001fe400048060ff */
[----:B------:R-:W-:Y:S01]  /*4f30*/  F2FP.SATFINITE.E5M2.F32.PACK_AB_MERGE_C R57, RZ, R57, RZ ;  /* 0x00000039ff39723e */ /* 0x000fe200048060ff */
[----:B------:R0:W-:Y:S01]  /*4f40*/  @!P1 STG.E.U8 desc[UR20][R16.64+0x30], R59 ;  /* 0x0000303b10009986 */ /* 0x0001e2000c101114 */
[----:B-1----:R-:W-:-:S02]  /*4f50*/  F2FP.SATFINITE.E5M2.F32.PACK_AB_MERGE_C R21, RZ, R56, RZ ;  /* 0x00000038ff15723e */ /* 0x002fc400048060ff */
[----:B------:R-:W-:Y:S01]  /*4f60*/  F2FP.SATFINITE.E5M2.F32.PACK_AB_MERGE_C R23, RZ, R23, RZ ;  /* 0x00000017ff17723e */ /* 0x000fe200048060ff */
[----:B------:R0:W-:Y:S01]  /*4f70*/  @!P0 STG.E.U8 desc[UR20][R16.64+0x31], R5 ;  /* 0x0000310510008986 */ /* 0x0001e2000c101114 */
[----:B------:R-:W-:-:S03]  /*4f80*/  F2FP.SATFINITE.E5M2.F32.PACK_AB_MERGE_C R25, RZ, R22, RZ ;  /* 0x00000016ff19723e */ /* 0x000fc600048060ff */
[----:B------:R0:W-:Y:S04]  /*4f90*/  @!P5 STG.E.U8 desc[UR20][R14.64+0x38], R57 ;  /* 0x000038390e00d986 */ /* 0x0001e8000c101114 */
[----:B------:R0:W-:Y:S04]  /*4fa0*/  @!P6 STG.E.U8 desc[UR20][R14.64+0x39], R21 ;  /* 0x000039150e00e986 */ /* 0x0001e8000c101114 */
[----:B------:R0:W-:Y:S04]  /*4fb0*/  @!P3 STG.E.U8 desc[UR20][R16.64+0x38], R23 ;  /* 0x000038171000b986 */ /* 0x0001e8000c101114 */
[----:B------:R0:W-:Y:S02]  /*4fc0*/  @!P2 STG.E.U8 desc[UR20][R16.64+0x39], R25 ;  /* 0x000039191000a986 */ /* 0x0001e4000c101114 */
.L_x_101:
[----:B------:R-:W-:Y:S05]  /*4fd0*/  BSYNC B0 ;  /* 0x0000000000007941 */ /* 0x000fea0003800000 */
.L_x_35:
[C---:B------:R-:W-:Y:S01]  /*4fe0*/  LEA R2, P0, R8.reuse, R2, 0x1 ;  /* 0x0000000208027211 */ /* 0x040fe200078008ff */
[----:B------:R-:W-:Y:S01]  /*4ff0*/  ULDC.64 UR6, c[0x0][0x650] ;  /* 0x0001940000067ab9 */ /* 0x000fe20000000a00 */
[----:B-----5:R-:W-:Y:S01]  /*5000*/  IMAD.U32 R4, RZ, RZ, UR12 ;  /* 0x0000000cff047e24 */ /* 0x020fe2000f8e00ff */
[----:B0-----:R-:W-:Y:S01]  /*5010*/  PRMT R14, RZ, 0x7610, R14 ;  /* 0x00007610ff0e7816 */ /* 0x001fe2000000000e */
[----:B------:R-:W-:Y:S01]  /*5020*/  IMAD.MOV.U32 R6, RZ, RZ, -0x1 ;  /* 0xffffffffff067424 */ /* 0x000fe200078e00ff */
[----:B------:R-:W-:Y:S01]  /*5030*/  LEA.HI.X R3, R8, R3, R0, 0x1, P0 ;  /* 0x0000000308037211 */ /* 0x000fe200000f0c00 */
[----:B------:R0:W-:Y:S01]  /*5040*/  SYNCS.ARRIVE.TRANS64.A1T0 RZ, [R4+UR23], RZ ;  /* 0x000000ff04ff79a7 */ /* 0x0001e20008100017 */
[----:B------:R-:W-:Y:S01]  /*5050*/  ISETP.GE.U32.AND P0, PT, R2, UR6, PT ;  /* 0x0000000602007c0c */ /* 0x000fe2000bf06070 */
[----:B------:R-:W-:-:S03]  /*5060*/  IMAD.MOV.U32 R5, RZ, RZ, -0x1 ;  /* 0xffffffffff057424 */ /* 0x000fc600078e00ff */
[----:B------:R-:W-:Y:S01]  /*5070*/  ISETP.GE.U32.AND.EX P0, PT, R3, UR7, PT, P0 ;  /* 0x0000000703007c0c */ /* 0x000fe2000bf06100 */
[----:B0-----:R-:W-:-:S12]  /*5080*/  IMAD.MOV.U32 R4, RZ, RZ, -0x1 ;  /* 0xffffffffff047424 */ /* 0x001fd800078e00ff */
[----:B------:R-:W-:Y:S05]  /*5090*/  @P0 BRA `(.L_x_102) ;  /* 0x0000000400600947 */ /* 0x000fea0003800000 */
[----:B------:R-:W0:Y:S01]  /*50a0*/  S2R R26, SR_CTAID.X ;  /* 0x00000000001a7919 */ /* 0x000e220000002500 */
[----:B--234-:R-:W2:Y:S01]  /*50b0*/  LDC.64 R20, c[0x0][0x628] ;  /* 0x00018a00ff147b82 */ /* 0x01cea20000000a00 */
[----:B------:R-:W-:Y:S01]  /*50c0*/  ULDC UR6, c[0x0][0x150] ;  /* 0x0000540000067ab9 */ /* 0x000fe20000000800 */
[----:B-1----:R-:W-:Y:S01]  /*50d0*/  IMAD.MOV.U32 R16, RZ, RZ, R2 ;  /* 0x000000ffff107224 */ /* 0x002fe200078e0002 */
[----:B------:R-:W1:Y:S01]  /*50e0*/  S2R R28, SR_CTAID.Y ;  /* 0x00000000001c7919 */ /* 0x000e620000002600 */
[----:B------:R-:W-:-:S04]  /*50f0*/  IMAD.MOV.U32 R17, RZ, RZ, R3 ;  /* 0x000000ffff117224 */ /* 0x000fc800078e0003 */
[----:B------:R-:W3:Y:S08]  /*5100*/  LDC R29, c[0x0][0x144] ;  /* 0x00005100ff1d7b82 */ /* 0x000ef00000000800 */
[----:B------:R-:W4:Y:S08]  /*5110*/  LDC R6, c[0x0][0x630] ;  /* 0x00018c00ff067b82 */ /* 0x000f300000000800 */
[----:B------:R-:W1:Y:S01]  /*5120*/  LDC.64 R24, c[0x0][0x620] ;  /* 0x00018800ff187b82 */ /* 0x000e620000000a00 */
[----:B--2---:R-:W-:-:S04]  /*5130*/  ISETP.NE.U32.AND P0, PT, R20, RZ, PT ;  /* 0x000000ff1400720c */ /* 0x004fc80003f05070 */
[----:B------:R-:W-:Y:S02]  /*5140*/  ISETP.NE.AND.EX P0, PT, R21, RZ, PT, P0 ;  /* 0x000000ff1500720c */ /* 0x000fe40003f05300 */
[----:B0-----:R-:W-:-:S05]  /*5150*/  I2FP.F32.U32 R4, R26 ;  /* 0x0000001a00047245 */ /* 0x001fca0000201000 */
[----:B------:R-:W-:-:S04]  /*5160*/  FMUL R4, R4, UR6 ;  /* 0x0000000604047c20 */ /* 0x000fc80008400000 */
[----:B------:R0:W2:Y:S02]  /*5170*/  F2I.U32.TRUNC.NTZ R27, R4 ;  /* 0x00000004001b7305 */ /* 0x0000a4000020f000 */
[----:B---34-:R-:W-:Y:S05]  /*5180*/  @!P0 BRA `(.L_x_103) ;  /* 0x0000000000288947 */ /* 0x018fea0003800000 */
[----:B------:R-:W3:Y:S02]  /*5190*/  LDC R5, c[0x0][0x634] ;  /* 0x00018d00ff057b82 */ /* 0x000ee40000000800 */
[----:B---3--:R-:W-:-:S05]  /*51a0*/  IADD3 R17, P0, R2, R5, RZ ;  /* 0x0000000502117210 */ /* 0x008fca0007f1e0ff */
[----:B------:R-:W-:-:S04]  /*51b0*/  IMAD.X R23, RZ, RZ, R3, P0 ;  /* 0x000000ffff177224 */ /* 0x000fc800000e0603 */
[----:B0-----:R-:W-:-:S04]  /*51c0*/  IMAD.WIDE.U32 R4, R23, R20, RZ ;  /* 0x0000001417047225 */ /* 0x001fc800078e00ff */
[----:B------:R-:W-:-:S04]  /*51d0*/  IMAD.WIDE.U32 R14, P0, R17, R21, R4 ;  /* 0x00000015110e7225 */ /* 0x000fc80007800004 */
[----:B------:R-:W-:-:S04]  /*51e0*/  IMAD.WIDE.U32 R4, R17, R20, RZ ;  /* 0x0000001411047225 */ /* 0x000fc800078e00ff */
[----:B------:R-:W-:Y:S01]  /*51f0*/  IMAD.X R17, RZ, RZ, RZ, P0 ;  /* 0x000000ffff117224 */ /* 0x000fe200000e06ff */
[----:B------:R-:W-:Y:S01]  /*5200*/  IADD3 RZ, P0, R5, R14, RZ ;  /* 0x0000000e05ff7210 */ /* 0x000fe20007f1e0ff */
[----:B------:R-:W-:-:S04]  /*5210*/  IMAD.MOV.U32 R16, RZ, RZ, R15 ;  /* 0x000000ffff107224 */ /* 0x000fc800078e000f */
[----:B------:R-:W-:-:S08]  /*5220*/  IMAD.WIDE.U32.X R16, R23, R21, R16, P0 ;  /* 0x0000001517107225 */ /* 0x000fd000000e0410 */
.L_x_103:
[-CC-:B------:R-:W-:Y:S01]  /*5230*/  SHF.R.U64 R22, R16, R6.reuse, R17.reuse ;  /* 0x0000000610167219 */ /* 0x180fe20000001211 */
[----:B------:R-:W3:Y:S01]  /*5240*/  LDC.64 R32, c[0x0][0x640] ;  /* 0x00019000ff207b82 */ /* 0x000ee20000000a00 */
[----:B0-----:R-:W-:Y:S01]  /*5250*/  SHF.R.U32.HI R4, RZ, R6, R17 ;  /* 0x00000006ff047219 */ /* 0x001fe20000011611 */
[----:B--2---:R-:W-:Y:S01]  /*5260*/  IMAD.MOV R27, RZ, RZ, -R27 ;  /* 0x000000ffff1b7224 */ /* 0x004fe200078e0a1b */
[----:B------:R-:W-:Y:S01]  /*5270*/  IADD3 R15, P0, RZ, -R22, RZ ;  /* 0x80000016ff0f7210 */ /* 0x000fe20007f1e0ff */
[----:B------:R-:W-:Y:S01]  /*5280*/  ULDC UR6, c[0x0][0x154] ;  /* 0x0000550000067ab9 */ /* 0x000fe20000000800 */
[----:B------:R-:W-:Y:S02]  /*5290*/  IMAD.MOV.U32 R17, RZ, RZ, 0x1 ;  /* 0x00000001ff117424 */ /* 0x000fe400078e00ff */
[----:B------:R-:W-:Y:S01]  /*52a0*/  IMAD R27, R29, R27, R26 ;  /* 0x0000001b1d1b7224 */ /* 0x000fe200078e021a */
[----:B------:R-:W0:Y:S01]  /*52b0*/  LDC R14, c[0x0][0x618] ;  /* 0x00018600ff0e7b82 */ /* 0x000e220000000800 */
[----:B------:R-:W-:-:S04]  /*52c0*/  IMAD.X R5, RZ, RZ, ~R4, P0 ;  /* 0x000000ffff057224 */ /* 0x000fc800000e0e04 */
[-C--:B-1----:R-:W-:Y:S02]  /*52d0*/  IMAD R6, R5, R24.reuse, RZ ;  /* 0x0000001805067224 */ /* 0x082fe400078e02ff */
[C---:B------:R-:W-:Y:S01]  /*52e0*/  IMAD.WIDE.U32 R4, R15.reuse, R24, R2 ;  /* 0x000000180f047225 */ /* 0x040fe200078e0002 */
[----:B------:R-:W1:Y:S03]  /*52f0*/  LDC R16, c[0x0][0x608] ;  /* 0x00018200ff107b82 */ /* 0x000e660000000800 */
[----:B------:R-:W-:Y:S01]  /*5300*/  IMAD R15, R15, R25, R6 ;  /* 0x000000190f0f7224 */ /* 0x000fe200078e0206 */
[----:B------:R-:W-:-:S03]  /*5310*/  I2FP.F32.U32 R6, R28 ;  /* 0x0000001c00067245 */ /* 0x000fc60000201000 */
[----:B------:R-:W-:Y:S01]  /*5320*/  IMAD.IADD R5, R5, 0x1, R15 ;  /* 0x0000000105057824 */ /* 0x000fe200078e020f */
[----:B------:R-:W2:Y:S01]  /*5330*/  LDC R30, c[0x0][0x658] ;  /* 0x00019600ff1e7b82 */ /* 0x000ea20000000800 */
[----:B---3--:R-:W-:Y:S01]  /*5340*/  ISETP.NE.U32.AND P0, PT, R32, RZ, PT ;  /* 0x000000ff2000720c */ /* 0x008fe20003f05070 */
[----:B------:R-:W-:-:S03]  /*5350*/  IMAD.MOV.U32 R15, RZ, RZ, -0x1 ;  /* 0xffffffffff0f7424 */ /* 0x000fc600078e00ff */
[----:B------:R-:W-:-:S03]  /*5360*/  ISETP.NE.AND.EX P0, PT, R33, RZ, PT, P0 ;  /* 0x000000ff2100720c */ /* 0x000fc60003f05300 */
[----:B------:R-:W3:Y:S01]  /*5370*/  LDC R25, c[0x0][0x148] ;  /* 0x00005200ff197b82 */ /* 0x000ee20000000800 */
[-CC-:B0-----:R-:W-:Y:S02]  /*5380*/  SHF.R.U64 R20, R4, R14.reuse, R5.reuse ;  /* 0x0000000e04147219 */ /* 0x181fe40000001205 */
[----:B------:R-:W-:Y:S01]  /*5390*/  SHF.R.U32.HI R5, RZ, R14, R5 ;  /* 0x0000000eff057219 */ /* 0x000fe20000011605 */
[----:B------:R-:W-:-:S04]  /*53a0*/  FMUL R14, R6, UR6 ;  /* 0x00000006060e7c20 */ /* 0x000fc80008400000 */
[----:B------:R-:W0:Y:S01]  /*53b0*/  LDC R26, c[0x0][0x600] ;  /* 0x00018000ff1a7b82 */ /* 0x000e220000000800 */
[----:B------:R4:W0:Y:S01]  /*53c0*/  F2I.U32.TRUNC.NTZ R23, R14 ;  /* 0x0000000e00177305 */ /* 0x000822000020f000 */
[-CC-:B-1----:R-:W-:Y:S02]  /*53d0*/  SHF.R.U64 R6, R20, R16.reuse, R5.reuse ;  /* 0x0000001014067219 */ /* 0x182fe40000001205 */
[----:B------:R-:W-:-:S04]  /*53e0*/  SHF.R.U32.HI R5, RZ, R16, R5 ;  /* 0x00000010ff057219 */ /* 0x000fc80000011605 */
[----:B------:R-:W1:Y:S01]  /*53f0*/  LDC R31, c[0x0][0x648] ;  /* 0x00019200ff1f7b82 */ /* 0x000e620000000800 */
[-CC-:B--2---:R-:W-:Y:S02]  /*5400*/  SHF.R.U64 R24, R6, R30.reuse, R5.reuse ;  /* 0x0000001e06187219 */ /* 0x184fe40000001205 */
[-C--:B------:R-:W-:Y:S02]  /*5410*/  SHF.L.U32 R15, R15, R30.reuse, RZ ;  /* 0x0000001e0f0f7219 */ /* 0x080fe400000006ff */
[-C--:B------:R-:W-:Y:S01]  /*5420*/  SHF.R.U32.HI R5, RZ, R30.reuse, R5 ;  /* 0x0000001eff057219 */ /* 0x080fe20000011605 */
[----:B------:R-:W-:Y:S01]  /*5430*/  IMAD.MOV.U32 R4, RZ, RZ, R24 ;  /* 0x000000ffff047224 */ /* 0x000fe200078e0018 */
[----:B------:R-:W-:Y:S01]  /*5440*/  SHF.L.U32 R30, R17, R30, RZ ;  /* 0x0000001e111e7219 */ /* 0x000fe200000006ff */
[----:B------:R-:W2:Y:S01]  /*5450*/  LDC R34, c[0x0][0x638] ;  /* 0x00018e00ff227b82 */ /* 0x000ea20000000800 */
[----:B------:R-:W-:-:S07]  /*5460*/  LOP3.LUT R29, RZ, R15, RZ, 0x33, !PT ;  /* 0x0000000fff1d7212 */ /* 0x000fce00078e33ff */
[----:B------:R-:W0:Y:S01]  /*5470*/  LDC R35, c[0x0][0x610] ;  /* 0x00018400ff237b82 */ /* 0x000e220000000800 */
        /* <DEDUP_REMOVED lines=11> */
.L_x_104:
[----:B-1----:R-:W-:Y:S01]  /*5530*/  SHF.R.U64 R4, R4, R31, R5 ;  /* 0x0000001f04047219 */ /* 0x002fe20000001205 */
[----:B0-----:R-:W-:Y:S01]  /*5540*/  VIADD R17, R26, 0xffffffff ;  /* 0xffffffff1a117836 */ /* 0x001fe20000000000 */
[----:B------:R-:W-:Y:S01]  /*5550*/  LOP3.LUT R15, R6, R29, RZ, 0xc0, !PT ;  /* 0x0000001d060f7212 */ /* 0x000fe200078ec0ff */
[----:B------:R-:W-:Y:S02]  /*5560*/  IMAD.MOV R23, RZ, RZ, -R23 ;  /* 0x000000ffff177224 */ /* 0x000fe400078e0a17 */
[----:B------:R-:W-:Y:S02]  /*5570*/  IMAD.MOV R5, RZ, RZ, -R4 ;  /* 0x000000ffff057224 */ /* 0x000fe400078e0a04 */
[----:B------:R-:W-:Y:S01]  /*5580*/  IMAD R6, R30, R4, R15 ;  /* 0x000000041e067224 */ /* 0x000fe200078e020f */
[----:B------:R-:W-:Y:S01]  /*5590*/  LOP3.LUT R15, R20, R17, RZ, 0xc0, !PT ;  /* 0x00000011140f7212 */ /* 0x000fe200078ec0ff */
[----:B---3--:R-:W-:Y:S02]  /*55a0*/  @P4 IMAD R27, R25, R23, R28 ;  /* 0x00000017191b4224 */ /* 0x008fe400078e021c */
[----:B--2---:R-:W-:-:S02]  /*55b0*/  IMAD R4, R5, R34, R24 ;  /* 0x0000002205047224 */ /* 0x004fc400078e0218 */
[----:B------:R-:W-:Y:S02]  /*55c0*/  IMAD R6, R6, R35, R27 ;  /* 0x0000002306067224 */ /* 0x000fe400078e021b */
[----:B------:R-:W-:Y:S02]  /*55d0*/  IMAD R5, R4, R26, R15 ;  /* 0x0000001a04057224 */ /* 0x000fe400078e020f */
[----:B------:R-:W-:-:S03]  /*55e0*/  IMAD.MOV.U32 R14, RZ, RZ, 0x1 ;  /* 0x00000001ff0e7424 */ /* 0x000fc600078e00ff */
[----:B------:R-:W-:Y:S02]  /*55f0*/  SEL R4, R5, R6, !P4 ;  /* 0x0000000605047207 */ /* 0x000fe40006000000 */
[----:B------:R-:W-:Y:S01]  /*5600*/  SEL R6, R6, R5, !P4 ;  /* 0x0000000506067207 */ /* 0x000fe20006000000 */
[----:B------:R-:W-:-:S07]  /*5610*/  IMAD.MOV.U32 R5, RZ, RZ, R22 ;  /* 0x000000ffff057224 */ /* 0x000fce00078e0016 */
.L_x_102:
[----:B------:R-:W-:Y:S02]  /*5620*/  LOP3.LUT P0, RZ, R14, 0xff, RZ, 0xc0, !PT ;  /* 0x000000ff0eff7812 */ /* 0x000fe4000780c0ff */
[----:B------:R-:W-:-:S11]  /*5630*/  LOP3.LUT R87, R87, 0x1, RZ, 0x3c, !PT ;  /* 0x0000000157577812 */ /* 0x000fd600078e3cff */
[----:B------:R-:W-:Y:S05]  /*5640*/  @P0 BRA `(.L_x_105) ;  /* 0xffffffbc008c0947 */ /* 0x000fea000383ffff */
[----:B------:R-:W-:Y:S05]  /*5650*/  EXIT ;  /* 0x000000000000794d */ /* 0x000fea0003800000 */
.L_x_13:
[----:B------:R-:W-:-:S08]  /*5660*/  ISETP.NE.AND P0, PT, R20, RZ, PT ;  /* 0x000000ff1400720c */ /* 0x000fd00003f05270 */
[----:B-----5:R-:W0:-:S00]  /*5670*/  USETMAXREG.DEALLOC.CTAPOOL 0x28 ;  /* 0x00000028000079c8 */ /* 0x020e0000080e0500 */
[----:B------:R-:W-:Y:S05]  /*5680*/  @P0 EXIT ;  /* 0x000000000000094d */ /* 0x000fea0003800000 */
[----:B0-----:R-:W-:Y:S01]  /*5690*/  LOP3.LUT P0, RZ, R16, 0xff, RZ, 0xc0, !PT ;  /* 0x000000ff10ff7812 */ /* 0x001fe2000780c0ff */
[----:B------:R-:W-:Y:S02]  /*56a0*/  IMAD.MOV.U32 R12, RZ, RZ, 0x1 ;  /* 0x00000001ff0c7424 */ /* 0x000fe400078e00ff */
[----:B------:R-:W-:-:S10]  /*56b0*/  IMAD.MOV.U32 R15, RZ, RZ, RZ ;  /* 0x000000ffff0f7224 */ /* 0x000fd400078e00ff */
[----:B------:R-:W-:Y:S05]  /*56c0*/  @!P0 BRA `(.L_x_106) ;  /* 0x0000000c00008947 */ /* 0x000fea0003800000 */
[----:B------:R-:W-:Y:S01]  /*56d0*/  LOP3.LUT P0, RZ, R11, 0x1f, RZ, 0xc0, !PT ;  /* 0x0000001f0bff7812 */ /* 0x000fe2000780c0ff */
[----:B------:R-:W-:Y:S01]  /*56e0*/  ULDC UR5, c[0x0][0x658] ;  /* 0x0001960000057ab9 */ /* 0x000fe20000000800 */
[----:B------:R-:W-:Y:S01]  /*56f0*/  UMOV UR6, 0xffffffff ;  /* 0xffffffff00067882 */ /* 0x000fe20000000000 */
[----:B------:R-:W-:Y:S01]  /*5700*/  BSSY B0, `(.L_x_106) ;  /* 0x00000bc000007945 */ /* 0x000fe20003800000 */
[----:B------:R-:W-:Y:S01]  /*5710*/  USHF.L.U32 UR6, UR6, UR5, URZ ;  /* 0x0000000506067299 */ /* 0x000fe2000800063f */
[C---:B------:R-:W-:Y:S01]  /*5720*/  ISETP.NE.AND P2, PT, R10.reuse, RZ, PT ;  /* 0x000000ff0a00720c */ /* 0x040fe20003f45270 */
[----:B------:R-:W-:Y:S01]  /*5730*/  IMAD.MOV.U32 R14, RZ, RZ, 0x1 ;  /* 0x00000001ff0e7424 */ /* 0x000fe200078e00ff */
[----:B------:R-:W-:Y:S01]  /*5740*/  ISETP.NE.OR P0, PT, R10, RZ, !P0 ;  /* 0x000000ff0a00720c */ /* 0x000fe20004705670 */
[----:B------:R-:W-:Y:S01]  /*5750*/  IMAD.MOV.U32 R12, RZ, RZ, 0x1 ;  /* 0x00000001ff0c7424 */ /* 0x000fe200078e00ff */
[----:B------:R-:W-:Y:S01]  /*5760*/  LOP3.LUT R13, R7, 0x2, RZ, 0xfc, !PT ;  /* 0x00000002070d7812 */ /* 0x000fe200078efcff */
[----:B------:R-:W-:Y:S01]  /*5770*/  IMAD.MOV.U32 R15, RZ, RZ, RZ ;  /* 0x000000ffff0f7224 */ /* 0x000fe200078e00ff */
[----:B------:R-:W-:Y:S01]  /*5780*/  ULDC UR4, c[0x0][0x600] ;  /* 0x0001800000047ab9 */ /* 0x000fe20000000800 */
[----:B------:R-:W-:Y:S01]  /*5790*/  UMOV UR7, 0x1 ;  /* 0x0000000100077882 */ /* 0x000fe20000000000 */
[----:B------:R-:W-:-:S02]  /*57a0*/  UIADD3 UR22, UR13, 0x1, URZ ;  /* 0x000000010d167890 */ /* 0x000fc4000fffe03f */
[----:B------:R-:W-:Y:S02]  /*57b0*/  UIADD3 UR16, UR4, -0x1, URZ ;  /* 0xffffffff04107890 */ /* 0x000fe4000fffe03f */
[----:B------:R-:W-:Y:S02]  /*57c0*/  USHF.L.U32 UR18, UR7, UR5, URZ ;  /* 0x0000000507127299 */ /* 0x000fe4000800063f */
[----:B------:R-:W-:Y:S01]  /*57d0*/  ULOP3.LUT UR17, URZ, UR6, URZ, 0x33, !UPT ;  /* 0x000000063f117292 */ /* 0x000fe2000f8e333f */
[----:B------:R-:W-:-:S11]  /*57e0*/  ULDC.64 UR20, c[0x0][0x198] ;  /* 0x0000660000147ab9 */ /* 0x000fd60000000a00 */
.L_x_118:
[----:B------:R-:W-:-:S03]  /*57f0*/  UMOV UR4, 0xffffffff ;  /* 0xffffffff00047882 */ /* 0x000fc60000000000 */
[----:B------:R-:W-:Y:S05]  /*5800*/  BRA.DIV UR4, `(.L_x_107) ;  /* 0x0000000e04f47947 */ /* 0x000fea000b800000 */
[----:B------:R-:W-:-:S13]  /*5810*/  ELECT P1, URZ, PT ;  /* 0x00000000003f782f */ /* 0x000fda0003820000 */
.L_x_132:
[----:B------:R-:W0:Y:S01]  /*5820*/  LDC R10, c[0x0][0x28c] ;  /* 0x0000a300ff0a7b82 */ /* 0x000e220000000800 */
[----:B------:R-:W-:Y:S01]  /*5830*/  BSSY B1, `(.L_x_108) ;  /* 0x0000035000017945 */ /* 0x000fe20003800000 */
[----:B0-----:R-:W-:-:S13]  /*5840*/  ISETP.LT.OR P1, PT, R10, 0x1, !P1 ;  /* 0x000000010a00780c */ /* 0x001fda0004f21670 */
[----:B------:R-:W-:Y:S05]  /*5850*/  @P1 BRA `(.L_x_109) ;  /* 0x0000000000c81947 */ /* 0x000fea0003800000 */
[----:B------:R-:W-:Y:S02]  /*5860*/  IMAD.SHL.U32 R16, R4, 0x40, RZ ;  /* 0x0000004004107824 */ /* 0x000fe400078e00ff */
[----:B------:R-:W-:Y:S02]  /*5870*/  IMAD.SHL.U32 R17, R6, 0x40, RZ ;  /* 0x0000004006117824 */ /* 0x000fe400078e00ff */
[----:B------:R-:W-:Y:S02]  /*5880*/  IMAD.MOV.U32 R18, RZ, RZ, RZ ;  /* 0x000000ffff127224 */ /* 0x000fe400078e00ff */
[----:B------:R-:W-:Y:S02]  /*5890*/  IMAD.U32 R20, RZ, RZ, UR22 ;  /* 0x00000016ff147e24 */ /* 0x000fe4000f8e00ff */
[----:B------:R-:W-:Y:S02]  /*58a0*/  IMAD.MOV.U32 R4, RZ, RZ, R12 ;  /* 0x000000ffff047224 */ /* 0x000fe400078e000c */
[----:B------:R-:W-:-:S07]  /*58b0*/  IMAD.MOV.U32 R6, RZ, RZ, R15 ;  /* 0x000000ffff067224 */ /* 0x000fce00078e000f */
.L_x_113:
[----:B------:R-:W0:Y:S01]  /*58c0*/  S2R R11, SR_CgaCtaId ;  /* 0x00000000000b7919 */ /* 0x000e220000008800 */
[----:B------:R-:W-:-:S04]  /*58d0*/  MOV R10, 0x400 ;  /* 0x00000400000a7802 */ /* 0x000fc80000000f00 */
[----:B0-----:R-:W-:Y:S02]  /*58e0*/  LEA R21, R11, R10, 0x18 ;  /* 0x0000000a0b157211 */ /* 0x001fe400078ec0ff */
[----:B------:R-:W-:Y:S01]  /*58f0*/  SHF.L.U32 R10, R4, 0x1f, RZ ;  /* 0x0000001f040a7819 */ /* 0x000fe200000006ff */
[----:B------:R-:W0:Y:S02]  /*5900*/  @!P2 LDC R11, c[0x0][0x500] ;  /* 0x00014000ff0bab82 */ /* 0x000e240000000800 */
[----:B------:R-:W-:-:S04]  /*5910*/  IMAD R19, R6, 0x8, R21 ;  /* 0x0000000806137824 */ /* 0x000fc800078e0215 */
[----:B------:R-:W1:Y:S02]  /*5920*/  SYNCS.PHASECHK.TRANS64.TRYWAIT P1, [R19+URZ+0x28], R10 ;  /* 0x0000280a130075a7 */ /* 0x000e64000802017f */
[----:B-1----:R-:W-:Y:S05]  /*5930*/  @!P1 BRA `(.L_x_110) ;  /* 0x0000000c00c89947 */ /* 0x002fea0003800000 */
.L_x_133:
[----:B-1----:R-:W-:Y:S01]  /*5940*/  PRMT R10, R13, 0x9910, RZ ;  /* 0x000099100d0a7816 */ /* 0x002fe200000000ff */
[----:B0-----:R0:W-:Y:S03]  /*5950*/  @!P2 SYNCS.ARRIVE.TRANS64 RZ, [R19+URZ], R11 ;  /* 0x0000000b13ffa9a7 */ /* 0x0011e6000800003f */
[----:B------:R-:W-:-:S13]  /*5960*/  ISETP.NE.AND P1, PT, R10, 0x2, PT ;  /* 0x000000020a00780c */ /* 0x000fda0003f25270 */
[----:B0-----:R-:W-:Y:S05]  /*5970*/  @P1 BRA `(.L_x_111) ;  /* 0x0000000000041947 */ /* 0x001fea0003800000 */
[----:B------:R-:W-:Y:S01]  /*5980*/  BPT.TRAP 0x1 ;  /* 0x000000040000795c */ /* 0x000fe20000300000 */
.L_x_111:
[----:B------:R-:W-:Y:S05]  /*5990*/  @P0 BRA `(.L_x_112) ;  /* 0x0000000000040947 */ /* 0x000fea0003800000 */
[----:B------:R-:W-:Y:S01]  /*59a0*/  BPT.TRAP 0x1 ;  /* 0x000000040000795c */ /* 0x000fe20000300000 */
.L_x_112:
[----:B------:R-:W-:Y:S01]  /*59b0*/  IMAD R21, R6, 0x2000, R21 ;  /* 0x0000200006157824 */ /* 0x000fe200078e0215 */
[----:B------:R-:W-:Y:S01]  /*59c0*/  R2UR UR9, R19 ;  /* 0x00000000130972ca */ /* 0x000fe200000e0000 */
[----:B------:R-:W-:Y:S01]  /*59d0*/  VIADD R20, R20, 0xffffffff ;  /* 0xffffffff14147836 */ /* 0x000fe20000000000 */
[----:B------:R-:W-:Y:S01]  /*59e0*/  UIADD3 UR4, UP0, UR20, 0xf0, URZ ;  /* 0x000000f014047890 */ /* 0x000fe2000ff1e03f */
[----:B------:R-:W-:Y:S01]  /*59f0*/  R2UR UR11, R17 ;  /* 0x00000000110b72ca */ /* 0x000fe200000e0000 */
[----:B------:R-:W-:Y:S01]  /*5a00*/  UIADD3 UR24, UP1, UR20, 0x1f0, URZ ;  /* 0x000001f014187890 */ /* 0x000fe2000ff3e03f */
[----:B------:R-:W-:Y:S01]  /*5a10*/  R2UR UR8, R21 ;  /* 0x00000000150872ca */ /* 0x000fe200000e0000 */
[----:B------:R-:W-:Y:S01]  /*5a20*/  UIADD3.X UR5, URZ, UR21, URZ, UP0, !UPT ;  /* 0x000000153f057290 */ /* 0x000fe200087fe43f */
[----:B------:R-:W-:Y:S01]  /*5a30*/  R2UR UR10, R18 ;  /* 0x00000000120a72ca */ /* 0x000fe200000e0000 */
[----:B------:R-:W-:Y:S01]  /*5a40*/  VIADD R6, R6, 0x1 ;  /* 0x0000000106067836 */ /* 0x000fe20000000000 */
[----:B------:R-:W-:Y:S01]  /*5a50*/  R2UR UR12, R5 ;  /* 0x00000000050c72ca */ /* 0x000fe200000e0000 */
[----:B------:R-:W-:Y:S01]  /*5a60*/  UIADD3.X UR25, URZ, UR21, URZ, UP1, !UPT ;  /* 0x000000153f197290 */ /* 0x000fe20008ffe43f */
[----:B------:R-:W-:Y:S01]  /*5a70*/  R2UR UR19, R16 ;  /* 0x00000000101372ca */ /* 0x000fe200000e0000 */
[----:B------:R-:W-:Y:S01]  /*5a80*/  UMOV UR6, 0x0 ;  /* 0x0000000000067882 */ /* 0x000fe20000000000 */
[----:B------:R-:W-:Y:S01]  /*5a90*/  ISETP.GT.AND P3, PT, R20, 0x1, PT ;  /* 0x000000011400780c */ /* 0x000fe20003f64270 */
[----:B------:R-:W-:Y:S01]  /*5aa0*/  UMOV UR7, 0x10000000 ;  /* 0x1000000000077882 */ /* 0x000fe20000000000 */
[----:B------:R-:W-:Y:S01]  /*5ab0*/  ISETP.NE.AND P1, PT, R6, 0x5, PT ;  /* 0x000000050600780c */ /* 0x000fe20003f25270 */
[----:B------:R-:W-:-:S02]  /*5ac0*/  VIADD R18, R18, 0x80 ;  /* 0x0000008012127836 */ /* 0x000fc40000000000 */
[----:B------:R-:W-:Y:S01]  /*5ad0*/  UIADD3 UR14, UR8, 0x180, URZ ;  /* 0x00000180080e7890 */ /* 0x000fe2000fffe03f */
[----:B------:R-:W-:Y:S01]  /*5ae0*/  SEL R11, RZ, 0x1, P1 ;  /* 0x00000001ff0b7807 */ /* 0x000fe20000800000 */
[----:B------:R-:W-:Y:S01]  /*5af0*/  UIADD3 UR15, UR8, 0xa180, URZ ;  /* 0x0000a180080f7890 */ /* 0x000fe2000fffe03f */
[----:B------:R-:W-:Y:S02]  /*5b00*/  SEL R6, R6, RZ, P1 ;  /* 0x000000ff06067207 */ /* 0x000fe40000800000 */
[----:B------:R-:W-:Y:S02]  /*5b10*/  LOP3.LUT R4, R4, R11, RZ, 0x3c, !PT ;  /* 0x0000000b04047212 */ /* 0x000fe400078e3cff */
[----:B------:R-:W-:Y:S02]  /*5b20*/  UMOV UR8, UR14 ;  /* 0x0000000e00087c82 */ /* 0x000fe40008000000 */
[----:B------:R0:W-:Y:S02]  /*5b30*/  UTMALDG.3D [UR8], [UR4], desc[UR6] ;  /* 0x00000608040075b4 */ /* 0x0001e40008011000 */
[----:B0-----:R-:W-:Y:S01]  /*5b40*/  UMOV UR8, UR15 ;  /* 0x0000000f00087c82 */ /* 0x001fe20008000000 */
[----:B------:R-:W-:-:S02]  /*5b50*/  UMOV UR11, UR19 ;  /* 0x00000013000b7c82 */ /* 0x000fc40008000000 */
[----:B------:R0:W-:Y:S02]  /*5b60*/  UTMALDG.3D [UR8], [UR24], desc[UR6] ;  /* 0x00000608180075b4 */ /* 0x0001e40008011000 */
[----:B0-----:R-:W-:Y:S05]  /*5b70*/  @P3 BRA `(.L_x_113) ;  /* 0xfffffffc00503947 */ /* 0x001fea000383ffff */
.L_x_109:
[----:B------:R-:W-:Y:S05]  /*5b80*/  BSYNC B1 ;  /* 0x0000000000017941 */ /* 0x000fea0003800000 */
.L_x_108:
[----:B------:R-:W-:Y:S01]  /*5b90*/  LOP3.LUT P5, RZ, R14, 0xff, RZ, 0xc0, !PT ;  /* 0x000000ff0eff7812 */ /* 0x000fe200078ac0ff */
[----:B------:R-:W-:Y:S01]  /*5ba0*/  VIADD R6, R15, UR13 ;  /* 0x0000000d0f067c36 */ /* 0x000fe20008000000 */
[----:B------:R-:W-:Y:S01]  /*5bb0*/  ULDC.64 UR4, c[0x0][0x650] ;  /* 0x0001940000047ab9 */ /* 0x000fe20000000a00 */
[----:B------:R-:W-:Y:S01]  /*5bc0*/  IMAD.U32 R11, RZ, RZ, UR13 ;  /* 0x0000000dff0b7e24 */ /* 0x000fe2000f8e00ff */
[----:B------:R-:W-:Y:S01]  /*5bd0*/  UISETP.GE.U32.AND UP0, UPT, UR13, 0x5, UPT ;  /* 0x000000050d00788c */ /* 0x000fe2000bf06070 */
[----:B------:R-:W-:Y:S01]  /*5be0*/  BSSY B1, `(.L_x_114) ;  /* 0x000006b000017945 */ /* 0x000fe20003800000 */
[----:B------:R-:W-:Y:S02]  /*5bf0*/  ISETP.GT.U32.AND P1, PT, R6, 0x4, PT ;  /* 0x000000040600780c */ /* 0x000fe40003f24070 */
[----:B------:R-:W-:Y:S02]  /*5c00*/  PRMT R14, RZ, 0x7610, R14 ;  /* 0x00007610ff0e7816 */ /* 0x000fe4000000000e */
[----:B------:R-:W-:-:S02]  /*5c10*/  ISETP.LT.U32.AND P1, PT, R11, 0x5, P1 ;  /* 0x000000050b00780c */ /* 0x000fc40000f21070 */
[----:B------:R-:W-:Y:S01]  /*5c20*/  PLOP3.LUT P3, PT, PT, PT, UP0, 0x80, 0x0 ;  /* 0x000000000000781c */ /* 0x000fe20003f6f008 */
[----:B------:R-:W0:Y:S01]  /*5c30*/  @P5 S2R R5, SR_CgaCtaId ;  /* 0x0000000000055919 */ /* 0x000e220000008800 */
[----:B------:R-:W-:-:S04]  /*5c40*/  @P5 MOV R4, 0x400 ;  /* 0x0000040000045802 */ /* 0x000fc80000000f00 */
[----:B0-----:R-:W-:Y:S01]  /*5c50*/  @P5 LEA R10, R5, R4, 0x18 ;  /* 0x00000004050a5211 */ /* 0x001fe200078ec0ff */
[----:B------:R-:W-:-:S03]  /*5c60*/  IMAD.WIDE.U32 R4, R6, -0x33333333, RZ ;  /* 0xcccccccd06047825 */ /* 0x000fc600078e00ff */
[----:B------:R0:W-:Y:S01]  /*5c70*/  @P5 SYNCS.ARRIVE.TRANS64.A1T0 RZ, [R10+URZ+0x88], RZ ;  /* 0x000088ff0aff59a7 */ /* 0x0001e2000810003f */
[----:B------:R-:W-:Y:S01]  /*5c80*/  IADD3 R2, P5, R2, R8, RZ ;  /* 0x0000000802027210 */ /* 0x000fe20007fbe0ff */
[----:B------:R-:W-:Y:S01]  /*5c90*/  IMAD.MOV.U32 R4, RZ, RZ, -0x1 ;  /* 0xffffffffff047424 */ /* 0x000fe200078e00ff */
[----:B------:R-:W-:Y:S02]  /*5ca0*/  SHF.R.U32.HI R11, RZ, 0x2, R5 ;  /* 0x00000002ff0b7819 */ /* 0x000fe40000011605 */
[----:B------:R-:W-:Y:S01]  /*5cb0*/  SEL R5, RZ, 0x1, !P1 ;  /* 0x00000001ff057807 */ /* 0x000fe20004800000 */
[----:B------:R-:W-:Y:S01]  /*5cc0*/  IMAD.X R3, R3, 0x1, R0, P5 ;  /* 0x0000000103037824 */ /* 0x000fe200028e0600 */
[----:B------:R-:W-:Y:S01]  /*5cd0*/  ISETP.GE.U32.AND P1, PT, R2, UR4, PT ;  /* 0x0000000402007c0c */ /* 0x000fe2000bf26070 */
[----:B------:R-:W-:Y:S01]  /*5ce0*/  IMAD R15, R11, -0x5, R6 ;  /* 0xfffffffb0b0f7824 */ /* 0x000fe200078e0206 */
[----:B------:R-:W-:Y:S01]  /*5cf0*/  LOP3.LUT R12, R12, R5, RZ, 0x3c, !PT ;  /* 0x000000050c0c7212 */ /* 0x000fe200078e3cff */
[----:B------:R-:W-:Y:S01]  /*5d00*/  IMAD.MOV.U32 R6, RZ, RZ, -0x1 ;  /* 0xffffffffff067424 */ /* 0x000fe200078e00ff */
[----:B------:R-:W-:Y:S01]  /*5d10*/  ISETP.GE.U32.AND.EX P1, PT, R3, UR5, PT, P1 ;  /* 0x0000000503007c0c */ /* 0x000fe2000bf26110 */
[----:B------:R-:W-:Y:S01]  /*5d20*/  IMAD.MOV.U32 R5, RZ, RZ, -0x1 ;  /* 0xffffffffff057424 */ /* 0x000fe200078e00ff */
[----:B------:R-:W-:-:S02]  /*5d30*/  @P3 LOP3.LUT R12, R12, 0x1, R11, 0x78, !PT ;  /* 0x000000010c0c3812 */ /* 0x000fc400078e780b */
[----:B0-----:R-:W-:-:S09]  /*5d40*/  PRMT R10, RZ, 0x7610, R10 ;  /* 0x00007610ff0a7816 */ /* 0x001fd2000000000a */
[----:B------:R-:W-:Y:S05]  /*5d50*/  @P1 BRA `(.L_x_115) ;  /* 0x00000004004c1947 */ /* 0x000fea0003800000 */
[----:B------:R-:W0:Y:S01]  /*5d60*/  S2R R17, SR_CTAID.X ;  /* 0x0000000000117919 */ /* 0x000e220000002500 */
[----:B------:R-:W-:Y:S01]  /*5d70*/  ULDC.64 UR4, c[0x0][0x628] ;  /* 0x00018a0000047ab9 */ /* 0x000fe20000000a00 */
[----:B------:R-:W1:Y:S01]  /*5d80*/  LDC R18, c[0x0][0x144] ;  /* 0x00005100ff127b82 */ /* 0x000e620000000800 */
[----:B------:R-:W-:Y:S01]  /*5d90*/  ISETP.NE.U32.AND P1, PT, RZ, UR4, PT ;  /* 0x00000004ff007c0c */ /* 0x000fe2000bf25070 */
[----:B------:R-:W2:Y:S01]  /*5da0*/  S2R R6, SR_CTAID.Y ;  /* 0x0000000000067919 */ /* 0x000ea20000002600 */
[----:B------:R-:W-:Y:S01]  /*5db0*/  ULDC UR6, c[0x0][0x150] ;  /* 0x0000540000067ab9 */ /* 0x000fe20000000800 */
[----:B------:R-:W-:Y:S01]  /*5dc0*/  ULDC UR7, c[0x0][0x630] ;  /* 0x00018c0000077ab9 */ /* 0x000fe20000000800 */
[----:B------:R-:W-:Y:S01]  /*5dd0*/  ISETP.NE.AND.EX P1, PT, RZ, UR5, PT, P1 ;  /* 0x00000005ff007c0c */ /* 0x000fe2000bf25310 */
[----:B------:R-:W-:Y:S01]  /*5de0*/  IMAD.MOV.U32 R4, RZ, RZ, R2 ;  /* 0x000000ffff047224 */ /* 0x000fe200078e0002 */
[----:B0-----:R-:W-:-:S05]  /*5df0*/  I2FP.F32.U32 R5, R17 ;  /* 0x0000001100057245 */ /* 0x001fca0000201000 */
[----:B------:R-:W-:Y:S01]  /*5e00*/  FMUL R20, R5, UR6 ;  /* 0x0000000605147c20 */ /* 0x000fe20008400000 */
[----:B------:R-:W-:-:S05]  /*5e10*/  IMAD.MOV.U32 R5, RZ, RZ, R3 ;  /* 0x000000ffff057224 */ /* 0x000fca00078e0003 */
[----:B--2---:R-:W-:Y:S05]  /*5e20*/  @!P1 BRA `(.L_x_116) ;  /* 0x0000000000289947 */ /* 0x004fea0003800000 */
[----:B------:R-:W-:Y:S02]  /*5e30*/  ULDC UR6, c[0x0][0x634] ;  /* 0x00018d0000067ab9 */ /* 0x000fe40000000800 */
[----:B------:R-:W-:-:S05]  /*5e40*/  IADD3 R5, P1, R2, UR6, RZ ;  /* 0x0000000602057c10 */ /* 0x000fca000ff3e0ff */
[----:B------:R-:W-:-:S04]  /*5e50*/  IMAD.X R19, RZ, RZ, R3, P1 ;  /* 0x000000ffff137224 */ /* 0x000fc800008e0603 */
[----:B------:R-:W-:-:S04]  /*5e60*/  IMAD.WIDE.U32 R10, R19, UR4, RZ ;  /* 0x00000004130a7c25 */ /* 0x000fc8000f8e00ff */
[----:B------:R-:W-:-:S04]  /*5e70*/  IMAD.WIDE.U32 R10, P1, R5, UR5, R10 ;  /* 0x00000005050a7c25 */ /* 0x000fc8000f82000a */
[----:B------:R-:W-:-:S04]  /*5e80*/  IMAD.WIDE.U32 R4, R5, UR4, RZ ;  /* 0x0000000405047c25 */ /* 0x000fc8000f8e00ff */
[----:B------:R-:W-:Y:S01]  /*5e90*/  IMAD.MOV.U32 R4, RZ, RZ, R11 ;  /* 0x000000ffff047224 */ /* 0x000fe200078e000b */
[----:B------:R-:W-:Y:S01]  /*5ea0*/  IADD3 RZ, P3, R5, R10, RZ ;  /* 0x0000000a05ff7210 */ /* 0x000fe20007f7e0ff */
[----:B------:R-:W-:-:S04]  /*5eb0*/  IMAD.X R5, RZ, RZ, RZ, P1 ;  /* 0x000000ffff057224 */ /* 0x000fc800008e06ff */
[----:B------:R-:W-:-:S08]  /*5ec0*/  IMAD.WIDE.U32.X R4, R19, UR5, R4, P3 ;  /* 0x0000000513047c25 */ /* 0x000fd000098e0404 */
.L_x_116:
[--C-:B------:R-:W-:Y:S01]  /*5ed0*/  SHF.R.U64 R16, R4, UR7, R5.reuse ;  /* 0x0000000704107c19 */ /* 0x100fe20008001205 */
[----:B------:R-:W0:Y:S01]  /*5ee0*/  F2I.U32.TRUNC.NTZ R20, R20 ;  /* 0x0000001400147305 */ /* 0x000e22000020f000 */
[----:B------:R-:W-:Y:S01]  /*5ef0*/  SHF.R.U32.HI R4, RZ, UR7, R5 ;  /* 0x00000007ff047c19 */ /* 0x000fe20008011605 */
[----:B------:R-:W-:Y:S01]  /*5f00*/  ULDC.64 UR4, c[0x0][0x620] ;  /* 0x0001880000047ab9 */ /* 0x000fe20000000a00 */
[----:B------:R-:W-:Y:S01]  /*5f10*/  IADD3 R11, P1, RZ, -R16, RZ ;  /* 0x80000010ff0b7210 */ /* 0x000fe20007f3e0ff */
[----:B------:R-:W-:Y:S01]  /*5f20*/  ULDC.64 UR6, c[0x0][0x640] ;  /* 0x0001900000067ab9 */ /* 0x000fe20000000a00 */
[----:B------:R-:W2:Y:S03]  /*5f30*/  LDC R21, c[0x0][0x148] ;  /* 0x00005200ff157b82 */ /* 0x000ea60000000800 */
[----:B------:R-:W-:Y:S01]  /*5f40*/  IMAD.X R4, RZ, RZ, ~R4, P1 ;  /* 0x000000ffff047224 */ /* 0x000fe200008e0e04 */
[----:B------:R-:W-:-:S03]  /*5f50*/  ISETP.NE.U32.AND P1, PT, RZ, UR6, PT ;  /* 0x00000006ff007c0c */ /* 0x000fc6000bf25070 */
[----:B------:R-:W-:Y:S01]  /*5f60*/  IMAD R10, R4, UR4, RZ ;  /* 0x00000004040a7c24 */ /* 0x000fe2000f8e02ff */
[----:B------:R-:W-:Y:S01]  /*5f70*/  ISETP.NE.AND.EX P1, PT, RZ, UR7, PT, P1 ;  /* 0x00000007ff007c0c */ /* 0x000fe2000bf25310 */
[----:B------:R-:W-:Y:S01]  /*5f80*/  IMAD.WIDE.U32 R4, R11, UR4, R2 ;  /* 0x000000040b047c25 */ /* 0x000fe2000f8e0002 */
[----:B------:R-:W-:-:S03]  /*5f90*/  ULDC UR4, c[0x0][0x618] ;  /* 0x0001860000047ab9 */ /* 0x000fc60000000800 */
[----:B------:R-:W-:Y:S01]  /*5fa0*/  IMAD R11, R11, UR5, R10 ;  /* 0x000000050b0b7c24 */ /* 0x000fe2000f8e020a */
[----:B------:R-:W-:Y:S01]  /*5fb0*/  ULDC UR5, c[0x0][0x154] ;  /* 0x0000550000057ab9 */ /* 0x000fe20000000800 */
[----:B0-----:R-:W-:Y:S02]  /*5fc0*/  IMAD.MOV R10, RZ, RZ, -R20 ;  /* 0x000000ffff0a7224 */ /* 0x001fe400078e0a14 */
[----:B------:R-:W-:Y:S02]  /*5fd0*/  IMAD.IADD R5, R5, 0x1, R11 ;  /* 0x0000000105057824 */ /* 0x000fe400078e020b */
[----:B-1----:R-:W-:Y:S01]  /*5fe0*/  IMAD R17, R18, R10, R17 ;  /* 0x0000000a12117224 */ /* 0x002fe200078e0211 */
[----:B------:R-:W-:Y:S02]  /*5ff0*/  I2FP.F32.U32 R10, R6 ;  /* 0x00000006000a7245 */ /* 0x000fe40000201000 */
[--C-:B------:R-:W-:Y:S02]  /*6000*/  SHF.R.U64 R18, R4, UR4, R5.reuse ;  /* 0x0000000404127c19 */ /* 0x100fe40008001205 */
[----:B------:R-:W-:Y:S01]  /*6010*/  SHF.R.U32.HI R5, RZ, UR4, R5 ;  /* 0x00000004ff057c19 */ /* 0x000fe20008011605 */
[----:B------:R-:W-:Y:S01]  /*6020*/  FMUL R10, R10, UR5 ;  /* 0x000000050a0a7c20 */ /* 0x000fe20008400000 */
[----:B------:R-:W-:-:S02]  /*6030*/  ULDC UR4, c[0x0][0x608] ;  /* 0x0001820000047ab9 */ /* 0x000fc40000000800 */
[--C-:B------:R-:W-:Y:S01]  /*6040*/  SHF.R.U64 R20, R18, UR4, R5.reuse ;  /* 0x0000000412147c19 */ /* 0x100fe20008001205 */
[----:B------:R0:W1:Y:S01]  /*6050*/  F2I.U32.TRUNC.NTZ R22, R10 ;  /* 0x0000000a00167305 */ /* 0x000062000020f000 */
[----:B------:R-:W-:Y:S01]  /*6060*/  SHF.R.U32.HI R5, RZ, UR4, R5 ;  /* 0x00000004ff057c19 */ /* 0x000fe20008011605 */
[----:B------:R-:W-:-:S03]  /*6070*/  ULDC UR4, c[0x0][0x658] ;  /* 0x0001960000047ab9 */ /* 0x000fc60000000800 */
[--C-:B------:R-:W-:Y:S02]  /*6080*/  SHF.R.U64 R19, R20, UR4, R5.reuse ;  /* 0x0000000414137c19 */ /* 0x100fe40008001205 */
[----:B------:R-:W-:-:S03]  /*6090*/  SHF.R.U32.HI R23, RZ, UR4, R5 ;  /* 0x00000004ff177c19 */ /* 0x000fc60008011605 */
[----:B------:R-:W-:Y:S02]  /*60a0*/  IMAD.MOV.U32 R4, RZ, RZ, R19 ;  /* 0x000000ffff047224 */ /* 0x000fe400078e0013 */
[----:B------:R-:W-:Y:S01]  /*60b0*/  IMAD.MOV.U32 R5, RZ, RZ, R23 ;  /* 0x000000ffff057224 */ /* 0x000fe200078e0017 */
[----:B0-----:R-:W-:Y:S06]  /*60c0*/  @!P1 BRA `(.L_x_117) ;  /* 0x0000000000289947 */ /* 0x001fec0003800000 */
        /* <DEDUP_REMOVED lines=10> */
.L_x_117:
[----:B------:R-:W-:Y:S01]  /*6170*/  ULDC UR4, c[0x0][0x648] ;  /* 0x0001920000047ab9 */ /* 0x000fe20000000800 */
[----:B-1----:R-:W-:Y:S01]  /*6180*/  IMAD.MOV R22, RZ, RZ, -R22 ;  /* 0x000000ffff167224 */ /* 0x002fe200078e0a16 */
[----:B------:R-:W-:Y:S01]  /*6190*/  SHF.R.U64 R5, R4, UR4, R5 ;  /* 0x0000000404057c19 */ /* 0x000fe20008001205 */
[----:B------:R-:W-:Y:S01]  /*61a0*/  ULDC UR4, c[0x0][0x638] ;  /* 0x00018e0000047ab9 */ /* 0x000fe20000000800 */
[----:B------:R-:W-:Y:S01]  /*61b0*/  LOP3.LUT R4, R20, UR17, RZ, 0xc0, !PT ;  /* 0x0000001114047c12 */ /* 0x000fe2000f8ec0ff */
[----:B--2---:R-:W-:Y:S01]  /*61c0*/  @P4 IMAD R17, R21, R22, R6 ;  /* 0x0000001615114224 */ /* 0x004fe200078e0206 */
[----:B------:R-:W-:Y:S01]  /*61d0*/  LOP3.LUT R18, R18, UR16, RZ, 0xc0, !PT ;  /* 0x0000001012127c12 */ /* 0x000fe2000f8ec0ff */
[----:B------:R-:W-:Y:S01]  /*61e0*/  IMAD.MOV R6, RZ, RZ, -R5 ;  /* 0x000000ffff067224 */ /* 0x000fe200078e0a05 */
[----:B------:R-:W-:Y:S01]  /*61f0*/  ULDC UR5, c[0x0][0x610] ;  /* 0x0001840000057ab9 */ /* 0x000fe20000000800 */
[----:B------:R-:W-:Y:S02]  /*6200*/  IMAD R4, R5, UR18, R4 ;  /* 0x0000001205047c24 */ /* 0x000fe4000f8e0204 */
[----:B------:R-:W-:Y:S01]  /*6210*/  IMAD R19, R6, UR4, R19 ;  /* 0x0000000406137c24 */ /* 0x000fe2000f8e0213 */
[----:B------:R-:W-:Y:S01]  /*6220*/  ULDC UR4, c[0x0][0x600] ;  /* 0x0001800000047ab9 */ /* 0x000fe20000000800 */
[----:B------:R-:W-:-:S02]  /*6230*/  IMAD R17, R4, UR5, R17 ;  /* 0x0000000504117c24 */ /* 0x000fc4000f8e0211 */
[----:B------:R-:W-:Y:S02]  /*6240*/  IMAD R6, R19, UR4, R18 ;  /* 0x0000000413067c24 */ /* 0x000fe4000f8e0212 */
[----:B------:R-:W-:Y:S02]  /*6250*/  IMAD.MOV.U32 R10, RZ, RZ, 0x1 ;  /* 0x00000001ff0a7424 */ /* 0x000fe400078e00ff */
[----:B------:R-:W-:Y:S01]  /*6260*/  IMAD.MOV.U32 R5, RZ, RZ, R16 ;  /* 0x000000ffff057224 */ /* 0x000fe200078e0010 */
[----:B------:R-:W-:Y:S02]  /*6270*/  SEL R4, R6, R17, !P4 ;  /* 0x0000001106047207 */ /* 0x000fe40006000000 */
[----:B------:R-:W-:-:S07]  /*6280*/  SEL R6, R17, R6, !P4 ;  /* 0x0000000611067207 */ /* 0x000fce0006000000 */
.L_x_115:
[----:B------:R-:W-:Y:S05]  /*6290*/  BSYNC B1 ;  /* 0x0000000000017941 */ /* 0x000fea0003800000 */
.L_x_114:
[----:B------:R-:W-:-:S13]  /*62a0*/  LOP3.LUT P1, RZ, R10, 0xff, RZ, 0xc0, !PT ;  /* 0x000000ff0aff7812 */ /* 0x000fda000782c0ff */
[----:B------:R-:W-:Y:S05]  /*62b0*/  @P1 BRA `(.L_x_118) ;  /* 0xfffffff4004c1947 */ /* 0x000fea000383ffff */
[----:B------:R-:W-:Y:S05]  /*62c0*/  BSYNC B0 ;  /* 0x0000000000007941 */ /* 0x000fea0003800000 */
.L_x_106:
[----:B------:R-:W-:-:S03]  /*62d0*/  UMOV UR4, 0xffffffff ;  /* 0xffffffff00047882 */ /* 0x000fc60000000000 */
[----:B------:R-:W-:Y:S05]  /*62e0*/  BRA.DIV UR4, `(.L_x_119) ;  /* 0x0000000604707947 */ /* 0x000fea000b800000 */
[----:B------:R-:W-:-:S13]  /*62f0*/  ELECT P0, URZ, PT ;  /* 0x00000000003f782f */ /* 0x000fda0003800000 */
.L_x_136:
[----:B------:R-:W-:Y:S04]  /*6300*/  BSSY B0, `(.L_x_120) ;  /* 0x0000034000007945 */ /* 0x000fe80003800000 */
[----:B------:R-:W-:Y:S05]  /*6310*/  @!P0 BRA `(.L_x_121) ;  /* 0x0000000000c88947 */ /* 0x000fea0003800000 */
[----:B------:R-:W-:-:S04]  /*6320*/  LOP3.LUT R7, R7, 0x2, RZ, 0xfc, !PT ;  /* 0x0000000207077812 */ /* 0x000fc800078efcff */
[----:B------:R-:W-:-:S13]  /*6330*/  ISETP.NE.AND P0, PT, R7, 0x3, PT ;  /* 0x000000030700780c */ /* 0x000fda0003f05270 */
[----:B------:R-:W-:Y:S05]  /*6340*/  @!P0 BRA `(.L_x_122) ;  /* 0x0000000000048947 */ /* 0x000fea0003800000 */
[----:B------:R-:W-:Y:S01]  /*6350*/  BPT.TRAP 0x1 ;  /* 0x000000040000795c */ /* 0x000fe20000300000 */
.L_x_122:
[----:B------:R-:W0:Y:S01]  /*6360*/  S2R R3, SR_CgaCtaId ;  /* 0x0000000000037919 */ /* 0x000e220000008800 */
[----:B------:R-:W-:Y:S02]  /*6370*/  MOV R0, 0x400 ;  /* 0x0000040000007802 */ /* 0x000fe40000000f00 */
[----:B------:R-:W-:Y:S02]  /*6380*/  SHF.L.U32 R2, R12, 0x1f, RZ ;  /* 0x0000001f0c027819 */ /* 0x000fe400000006ff */
[----:B0-----:R-:W-:-:S05]  /*6390*/  LEA R0, R3, R0, 0x18 ;  /* 0x0000000003007211 */ /* 0x001fca00078ec0ff */
[----:B------:R-:W-:-:S04]  /*63a0*/  VIADD R0, R0, 0x28 ;  /* 0x0000002800007836 */ /* 0x000fc80000000000 */
[C---:B------:R-:W-:Y:S02]  /*63b0*/  IMAD R5, R15.reuse, 0x8, R0 ;  /* 0x000000080f057824 */ /* 0x040fe400078e0200 */
[----:B------:R-:W-:Y:S02]  /*63c0*/  VIADD R15, R15, 0x1 ;  /* 0x000000010f0f7836 */ /* 0x000fe40000000000 */
[----:B------:R-:W0:Y:S03]  /*63d0*/  SYNCS.PHASECHK.TRANS64.TRYWAIT P0, [R5+URZ], R2 ;  /* 0x00000002050075a7 */ /* 0x000e26000800017f */
[----:B------:R-:W-:-:S04]  /*63e0*/  ISETP.NE.AND P1, PT, R15, 0x5, PT ;  /* 0x000000050f00780c */ /* 0x000fc80003f25270 */
[----:B------:R-:W-:Y:S02]  /*63f0*/  SEL R3, RZ, 0x1, P1 ;  /* 0x00000001ff037807 */ /* 0x000fe40000800000 */
[----:B------:R-:W-:Y:S02]  /*6400*/  SEL R15, R15, RZ, P1 ;  /* 0x000000ff0f0f7207 */ /* 0x000fe40000800000 */
[----:B------:R-:W-:-:S03]  /*6410*/  LOP3.LUT R12, R12, R3, RZ, 0x3c, !PT ;  /* 0x000000030c0c7212 */ /* 0x000fc600078e3cff */
[----:B------:R-:W-:Y:S01]  /*6420*/  IMAD R7, R15, 0x8, R0 ;  /* 0x000000080f077824 */ /* 0x000fe200078e0200 */
[----:B------:R-:W-:Y:S01]  /*6430*/  SHF.L.U32 R4, R12, 0x1f, RZ ;  /* 0x0000001f0c047819 */ /* 0x000fe200000006ff */
[----:B0-----:R-:W-:Y:S06]  /*6440*/  @!P0 BRA `(.L_x_123) ;  /* 0x00000004003c8947 */ /* 0x001fec0003800000 */
.L_x_137:
[----:B------:R-:W1:Y:S01]  /*6450*/  SYNCS.PHASECHK.TRANS64.TRYWAIT P0, [R7+URZ], R4 ;  /* 0x00000004070075a7 */ /* 0x000e62000800017f */
[----:B0-----:R-:W-:-:S05]  /*6460*/  VIADD R2, R15, 0x1 ;  /* 0x000000010f027836 */ /* 0x001fca0000000000 */
[----:B------:R-:W-:-:S04]  /*6470*/  ISETP.NE.AND P1, PT, R2, 0x5, PT ;  /* 0x000000050200780c */ /* 0x000fc80003f25270 */
[----:B------:R-:W-:Y:S02]  /*6480*/  SEL R3, RZ, 0x1, P1 ;  /* 0x00000001ff037807 */ /* 0x000fe40000800000 */
[----:B------:R-:W-:Y:S02]  /*6490*/  SEL R9, R2, RZ, P1 ;  /* 0x000000ff02097207 */ /* 0x000fe40000800000 */
[----:B------:R-:W-:-:S03]  /*64a0*/  LOP3.LUT R12, R12, R3, RZ, 0x3c, !PT ;  /* 0x000000030c0c7212 */ /* 0x000fc600078e3cff */
[----:B------:R-:W-:Y:S01]  /*64b0*/  IMAD R8, R9, 0x8, R0 ;  /* 0x0000000809087824 */ /* 0x000fe200078e0200 */
[----:B------:R-:W-:Y:S01]  /*64c0*/  SHF.L.U32 R5, R12, 0x1f, RZ ;  /* 0x0000001f0c057819 */ /* 0x000fe200000006ff */
[----:B-1----:R-:W-:Y:S06]  /*64d0*/  @!P0 BRA `(.L_x_124) ;  /* 0x00000004002c8947 */ /* 0x002fec0003800000 */
.L_x_138:
[----:B------:R-:W1:Y:S01]  /*64e0*/  SYNCS.PHASECHK.TRANS64.TRYWAIT P0, [R8+URZ], R5 ;  /* 0x00000005080075a7 */ /* 0x000e62000800017f */
[----:B------:R-:W-:-:S05]  /*64f0*/  VIADD R2, R9, 0x1 ;  /* 0x0000000109027836 */ /* 0x000fca0000000000 */
[----:B------:R-:W-:-:S04]  /*6500*/  ISETP.NE.AND P1, PT, R2, 0x5, PT ;  /* 0x000000050200780c */ /* 0x000fc80003f25270 */
[----:B------:R-:W-:Y:S02]  /*6510*/  SEL R3, RZ, 0x1, P1 ;  /* 0x00000001ff037807 */ /* 0x000fe40000800000 */
[----:B0-----:R-:W-:Y:S02]  /*6520*/  SEL R7, R2, RZ, P1 ;  /* 0x000000ff02077207 */ /* 0x001fe40000800000 */
[----:B------:R-:W-:-:S03]  /*6530*/  LOP3.LUT R9, R12, R3, RZ, 0x3c, !PT ;  /* 0x000000030c097212 */ /* 0x000fc600078e3cff */
[----:B------:R-:W-:Y:S01]  /*6540*/  IMAD R11, R7, 0x8, R0 ;  /* 0x00000008070b7824 */ /* 0x000fe200078e0200 */
[----:B------:R-:W-:Y:S01]  /*6550*/  SHF.L.U32 R6, R9, 0x1f, RZ ;  /* 0x0000001f09067819 */ /* 0x000fe200000006ff */
[----:B-1----:R-:W-:Y:S06]  /*6560*/  @!P0 BRA `(.L_x_125) ;  /* 0x00000004001c8947 */ /* 0x002fec0003800000 */
.L_x_139:
[----:B------:R-:W1:Y:S01]  /*6570*/  SYNCS.PHASECHK.TRANS64.TRYWAIT P0, [R11+URZ], R6 ;  /* 0x000000060b0075a7 */ /* 0x000e62000800017f */
[----:B------:R-:W-:-:S05]  /*6580*/  VIADD R2, R7, 0x1 ;  /* 0x0000000107027836 */ /* 0x000fca0000000000 */
[----:B------:R-:W-:-:S04]  /*6590*/  ISETP.NE.AND P1, PT, R2, 0x5, PT ;  /* 0x000000050200780c */ /* 0x000fc80003f25270 */
[----:B------:R-:W-:Y:S02]  /*65a0*/  SEL R4, RZ, 0x1, P1 ;  /* 0x00000001ff047807 */ /* 0x000fe40000800000 */
[----:B------:R-:W-:Y:S02]  /*65b0*/  SEL R3, R2, RZ, P1 ;  /* 0x000000ff02037207 */ /* 0x000fe40000800000 */
[----:B------:R-:W-:Y:S01]  /*65c0*/  LOP3.LUT R4, R9, R4, RZ, 0x3c, !PT ;  /* 0x0000000409047212 */ /* 0x000fe200078e3cff */
[----:B-1----:R-:W-:Y:S06]  /*65d0*/  @!P0 BRA `(.L_x_126) ;  /* 0x0000000400148947 */ /* 0x002fec0003800000 */
.L_x_140:
[----:B------:R-:W-:Y:S01]  /*65e0*/  IMAD R3, R3, 0x8, R0 ;  /* 0x0000000803037824 */ /* 0x000fe200078e0200 */
[----:B------:R-:W-:-:S07]  /*65f0*/  SHF.L.U32 R0, R4, 0x1f, RZ ;  /* 0x0000001f04007819 */ /* 0x000fce00000006ff */
.L_x_127:
[----:B--2---:R2:W3:Y:S02]  /*6600*/  SYNCS.PHASECHK.TRANS64.TRYWAIT P0, [R3+URZ], R0 ;  /* 0x00000000030075a7 */ /* 0x0044e4000800017f */
[----:B---3--:R-:W-:Y:S05]  /*6610*/  @!P0 NANOSLEEP.SYNCS 0x989680 ;  /* 0x009896800000895d */ /* 0x008fea0003900000 */
[----:B------:R-:W3:Y:S02]  /*6620*/  @!P0 SYNCS.PHASECHK.TRANS64 P0, [R3+URZ], R0 ;  /* 0x00000000030085a7 */ /* 0x000ee4000800007f */
[----:B---3--:R-:W-:Y:S05]  /*6630*/  @!P0 BRA `(.L_x_127) ;  /* 0xfffffffc00f08947 */ /* 0x008fea000383ffff */
.L_x_121:
[----:B------:R-:W-:Y:S05]  /*6640*/  BSYNC B0 ;  /* 0x0000000000007941 */ /* 0x000fea0003800000 */
.L_x_120:
[----:B------:R-:W-:Y:S05]  /*6650*/  EXIT ;  /* 0x000000000000794d */ /* 0x000fea0003800000 */
.L_x_15:
[----:B0-----:R-:W-:-:S04]  /*6660*/  IMAD.U32 R15, RZ, RZ, UR11 ;  /* 0x0000000bff0f7e24 */ /* 0x001fc8000f8e00ff */
[----:B------:R0:W1:Y:S03]  /*6670*/  SYNCS.PHASECHK.TRANS64.TRYWAIT P0, [R15+URZ+-0x8], R14 ;  /* 0xfffff80e0f0075a7 */ /* 0x000066000800017f */
[----:B-1----:R-:W-:Y:S05]  /*6680*/  @!P0 NANOSLEEP.SYNCS 0x989680 ;  /* 0x009896800000895d */ /* 0x002fea0003900000 */
[----:B------:R-:W1:Y:S02]  /*6690*/  @!P0 SYNCS.PHASECHK.TRANS64 P0, [R15+URZ+-0x8], R14 ;  /* 0xfffff80e0f0085a7 */ /* 0x000e64000800007f */
[----:B-1----:R-:W-:Y:S05]  /*66a0*/  @!P0 BRA `(.L_x_15) ;  /* 0xfffffffc00ec8947 */ /* 0x002fea000383ffff */
[----:B------:R-:W-:Y:S05]  /*66b0*/  BRA `(.L_x_128) ;  /* 0xffffffac008c7947 */ /* 0x000fea000383ffff */
.L_x_20:
[----:B-1----:R-:W-:-:S04]  /*66c0*/  IMAD.U32 R15, RZ, RZ, UR6 ;  /* 0x00000006ff0f7e24 */ /* 0x002fc8000f8e00ff */
[----:B------:R1:W2:Y:S03]  /*66d0*/  SYNCS.PHASECHK.TRANS64.TRYWAIT P0, [R15+URZ], R14 ;  /* 0x0000000e0f0075a7 */ /* 0x0002a6000800017f */
[----:B--2---:R-:W-:Y:S05]  /*66e0*/  @!P0 NANOSLEEP.SYNCS 0x989680 ;  /* 0x009896800000895d */ /* 0x004fea0003900000 */
[----:B------:R-:W2:Y:S02]  /*66f0*/  @!P0 SYNCS.PHASECHK.TRANS64 P0, [R15+URZ], R14 ;  /* 0x0000000e0f0085a7 */ /* 0x000ea4000800007f */
[----:B--2---:R-:W-:Y:S05]  /*6700*/  @!P0 BRA `(.L_x_20) ;  /* 0xfffffffc00ec8947 */ /* 0x004fea000383ffff */
[----:B------:R-:W-:Y:S05]  /*6710*/  BRA `(.L_x_19) ;  /* 0xffffffb000347947 */ /* 0x000fea000383ffff */
.L_x_26:
[----:B-1----:R-:W-:-:S04]  /*6720*/  IMAD.U32 R16, RZ, RZ, UR16 ;  /* 0x00000010ff107e24 */ /* 0x002fc8000f8e00ff */
[----:B------:R1:W2:Y:S03]  /*6730*/  SYNCS.PHASECHK.TRANS64.TRYWAIT P0, [R16+URZ], R15 ;  /* 0x0000000f100075a7 */ /* 0x0002a6000800017f */
[----:B--2---:R-:W-:Y:S05]  /*6740*/  @!P0 NANOSLEEP.SYNCS 0x989680 ;  /* 0x009896800000895d */ /* 0x004fea0003900000 */
[----:B------:R-:W2:Y:S02]  /*6750*/  @!P0 SYNCS.PHASECHK.TRANS64 P0, [R16+URZ], R15 ;  /* 0x0000000f100085a7 */ /* 0x000ea4000800007f */
[----:B--2---:R-:W-:Y:S05]  /*6760*/  @!P0 BRA `(.L_x_26) ;  /* 0xfffffffc00ec8947 */ /* 0x004fea000383ffff */
[----:B------:R-:W-:Y:S05]  /*6770*/  BRA `(.L_x_25) ;  /* 0xffffffb400b87947 */ /* 0x000fea000383ffff */
.L_x_34:
[----:B0-----:R-:W-:-:S04]  /*6780*/  IMAD.U32 R15, RZ, RZ, UR11 ;  /* 0x0000000bff0f7e24 */ /* 0x001fc8000f8e00ff */
[----:B------:R0:W1:Y:S03]  /*6790*/  SYNCS.PHASECHK.TRANS64.TRYWAIT P0, [R15+URZ+0x8], R14 ;  /* 0x0000080e0f0075a7 */ /* 0x000066000800017f */
[----:B-1----:R-:W-:Y:S05]  /*67a0*/  @!P0 NANOSLEEP.SYNCS 0x989680 ;  /* 0x009896800000895d */ /* 0x002fea0003900000 */
[----:B------:R-:W1:Y:S02]  /*67b0*/  @!P0 SYNCS.PHASECHK.TRANS64 P0, [R15+URZ+0x8], R14 ;  /* 0x0000080e0f0085a7 */ /* 0x000e64000800007f */
[----:B-1----:R-:W-:Y:S05]  /*67c0*/  @!P0 BRA `(.L_x_34) ;  /* 0xfffffffc00ec8947 */ /* 0x002fea000383ffff */
[----:B------:R-:W-:Y:S05]  /*67d0*/  BRA `(.L_x_129) ;  /* 0xffffffc000207947 */ /* 0x000fea000383ffff */
.L_x_107:
[----:B------:R-:W-:Y:S01]  /*67e0*/  BSSY B1, `(.L_x_130) ;  /* 0x0000006000017945 */ /* 0x000fe20003800000 */
[----:B------:R-:W-:-:S07]  /*67f0*/  IMAD.MOV.U32 R10, RZ, RZ, -0x1 ;  /* 0xffffffffff0a7424 */ /* 0x000fce00078e00ff */
[----:B------:R-:W-:Y:S05]  /*6800*/  WARPSYNC.COLLECTIVE R10, `(.L_x_131) ;  /* 0x000000000a0c7348 */ /* 0x000fea0003c00000 */
[----:B------:R-:W-:Y:S02]  /*6810*/  ELECT P1, UR62, PT ;  /* 0x00000000003e782f */ /* 0x000fe40003820000 */
[----:B------:R-:W-:Y:S01]  /*6820*/  MOV R10, UR62 ;  /* 0x0000003e000a7c02 */ /* 0x000fe20008000f00 */
[----:B------:R-:W-:Y:S10]  /*6830*/  ENDCOLLECTIVE ;  /* 0x000000000000791b */ /* 0x000ff40003800000 */
.L_x_131:
[----:B------:R-:W-:Y:S05]  /*6840*/  BSYNC B1 ;  /* 0x0000000000017941 */ /* 0x000fea0003800000 */
.L_x_130:
[----:B------:R-:W-:Y:S05]  /*6850*/  BRA `(.L_x_132) ;  /* 0xffffffec00f07947 */ /* 0x000fea000383ffff */
.L_x_110:
[----:B-1----:R1:W2:Y:S02]  /*6860*/  SYNCS.PHASECHK.TRANS64.TRYWAIT P1, [R19+URZ+0x28], R10 ;  /* 0x0000280a130075a7 */ /* 0x0022a4000802017f */
[----:B--2---:R-:W-:Y:S05]  /*6870*/  @!P1 NANOSLEEP.SYNCS 0x989680 ;  /* 0x009896800000995d */ /* 0x004fea0003900000 */
[----:B------:R-:W2:Y:S02]  /*6880*/  @!P1 SYNCS.PHASECHK.TRANS64 P1, [R19+URZ+0x28], R10 ;  /* 0x0000280a130095a7 */ /* 0x000ea4000802007f */
[----:B--2---:R-:W-:Y:S05]  /*6890*/  @!P1 BRA `(.L_x_110) ;  /* 0xfffffffc00f09947 */ /* 0x004fea000383ffff */
[----:B------:R-:W-:Y:S05]  /*68a0*/  BRA `(.L_x_133) ;  /* 0xfffffff000247947 */ /* 0x000fea000383ffff */
.L_x_119:
[----:B------:R-:W-:Y:S01]  /*68b0*/  BSSY B0, `(.L_x_134) ;  /* 0x0000006000007945 */ /* 0x000fe20003800000 */
[----:B------:R-:W-:-:S07]  /*68c0*/  IMAD.MOV.U32 R10, RZ, RZ, -0x1 ;  /* 0xffffffffff0a7424 */ /* 0x000fce00078e00ff */
[----:B------:R-:W-:Y:S05]  /*68d0*/  WARPSYNC.COLLECTIVE R10, `(.L_x_135) ;  /* 0x000000000a0c7348 */ /* 0x000fea0003c00000 */
[----:B------:R-:W-:Y:S02]  /*68e0*/  ELECT P1, UR62, PT ;  /* 0x00000000003e782f */ /* 0x000fe40003820000 */
[----:B------:R-:W-:Y:S01]  /*68f0*/  MOV R10, UR62 ;  /* 0x0000003e000a7c02 */ /* 0x000fe20008000f00 */
[----:B------:R-:W-:Y:S10]  /*6900*/  ENDCOLLECTIVE ;  /* 0x000000000000791b */ /* 0x000ff40003800000 */
.L_x_135:
[----:B------:R-:W-:Y:S05]  /*6910*/  BSYNC B0 ;  /* 0x0000000000007941 */ /* 0x000fea0003800000 */
.L_x_134:
[----:B------:R-:W-:Y:S01]  /*6920*/  PLOP3.LUT P0, PT, P1, PT, PT, 0x80, 0x0 ;  /* 0x000000000000781c */ /* 0x000fe20000f0f070 */
[----:B------:R-:W-:-:S12]  /*6930*/  BRA `(.L_x_136) ;  /* 0xfffffff800707947 */ /* 0x000fd8000383ffff */
.L_x_123:
[----:B0-----:R0:W1:Y:S02]  /*6940*/  SYNCS.PHASECHK.TRANS64.TRYWAIT P0, [R5+URZ], R2 ;  /* 0x00000002050075a7 */ /* 0x001064000800017f */
[----:B-1----:R-:W-:Y:S05]  /*6950*/  @!P0 NANOSLEEP.SYNCS 0x989680 ;  /* 0x009896800000895d */ /* 0x002fea0003900000 */
[----:B------:R-:W1:Y:S02]  /*6960*/  @!P0 SYNCS.PHASECHK.TRANS64 P0, [R5+URZ], R2 ;  /* 0x00000002050085a7 */ /* 0x000e64000800007f */
[----:B-1----:R-:W-:Y:S05]  /*6970*/  @!P0 BRA `(.L_x_123) ;  /* 0xfffffffc00f08947 */ /* 0x002fea000383ffff */
[----:B------:R-:W-:Y:S05]  /*6980*/  BRA `(.L_x_137) ;  /* 0xfffffff800b07947 */ /* 0x000fea000383ffff */
.L_x_124:
[----:B0-----:R0:W1:Y:S02]  /*6990*/  SYNCS.PHASECHK.TRANS64.TRYWAIT P0, [R7+URZ], R4 ;  /* 0x00000004070075a7 */ /* 0x001064000800017f */
[----:B-1----:R-:W-:Y:S05]  /*69a0*/  @!P0 NANOSLEEP.SYNCS 0x989680 ;  /* 0x009896800000895d */ /* 0x002fea0003900000 */
[----:B------:R-:W1:Y:S02]  /*69b0*/  @!P0 SYNCS.PHASECHK.TRANS64 P0, [R7+URZ], R4 ;  /* 0x00000004070085a7 */ /* 0x000e64000800007f */
[----:B-1----:R-:W-:Y:S05]  /*69c0*/  @!P0 BRA `(.L_x_124) ;  /* 0xfffffffc00f08947 */ /* 0x002fea000383ffff */
[----:B------:R-:W-:Y:S05]  /*69d0*/  BRA `(.L_x_138) ;  /* 0xfffffff800c07947 */ /* 0x000fea000383ffff */
.L_x_125:
[----:B0-----:R0:W1:Y:S02]  /*69e0*/  SYNCS.PHASECHK.TRANS64.TRYWAIT P0, [R8+URZ], R5 ;  /* 0x00000005080075a7 */ /* 0x001064000800017f */
[----:B-1----:R-:W-:Y:S05]  /*69f0*/  @!P0 NANOSLEEP.SYNCS 0x989680 ;  /* 0x009896800000895d */ /* 0x002fea0003900000 */
[----:B------:R-:W1:Y:S02]  /*6a00*/  @!P0 SYNCS.PHASECHK.TRANS64 P0, [R8+URZ], R5 ;  /* 0x00000005080085a7 */ /* 0x000e64000800007f */
[----:B-1----:R-:W-:Y:S05]  /*6a10*/  @!P0 BRA `(.L_x_125) ;  /* 0xfffffffc00f08947 */ /* 0x002fea000383ffff */
[----:B------:R-:W-:Y:S05]  /*6a20*/  BRA `(.L_x_139) ;  /* 0xfffffff800d07947 */ /* 0x000fea000383ffff */
.L_x_126:
[----:B-1----:R1:W2:Y:S02]  /*6a30*/  SYNCS.PHASECHK.TRANS64.TRYWAIT P0, [R11+URZ], R6 ;  /* 0x000000060b0075a7 */ /* 0x0022a4000800017f */
[----:B--2---:R-:W-:Y:S05]  /*6a40*/  @!P0 NANOSLEEP.SYNCS 0x989680 ;  /* 0x009896800000895d */ /* 0x004fea0003900000 */
[----:B------:R-:W2:Y:S02]  /*6a50*/  @!P0 SYNCS.PHASECHK.TRANS64 P0, [R11+URZ], R6 ;  /* 0x000000060b0085a7 */ /* 0x000ea4000800007f */
[----:B--2---:R-:W-:Y:S05]  /*6a60*/  @!P0 BRA `(.L_x_126) ;  /* 0xfffffffc00f08947 */ /* 0x004fea000383ffff */
[----:B------:R-:W-:Y:S05]  /*6a70*/  BRA `(.L_x_140) ;  /* 0xfffffff800d87947 */ /* 0x000fea000383ffff */
.L_x_141:
[----:B------:R-:W-:-:S00]  /*6a80*/  BRA `(.L_x_141) ;  /* 0xfffffffc00fc7947 */ /* 0x000fc0000383ffff */
[----:B------:R-:W-:-:S00]  /*6a90*/  NOP ;  /* 0x0000000000007918 */ /* 0x000fc00000000000 */
        /* <DEDUP_REMOVED lines=14> */
.L_x_142:


//--------------------- .nv.shared._ZN7cutlass13device_kernelINS_4gemm6kernel13GemmUniversalIN4cute5tupleIJiiiiEEENS1_10collective13CollectiveMmaINS1_37MainloopSm90TmaGmmaWarpSpecializedFP8ILi5ENS5_IJNS4_1CILi1EEESB_SB_EEENS1_32KernelTmaWarpSpecializedPingpongEEENS5_IJNSA_ILi64EEESF_NSA_ILi128EEEEEENS_12float_e5m2_tENS5_IJlSB_lEEESI_SJ_NS4_8TiledMMAINS4_8MMA_AtomIJNS4_4SM904GMMA30MMA_64x64x32_F32E5M2E5M2_SS_TNILNSN_7ScaleInE1ELSP_1EEEEEENS4_6LayoutISC_NS5_IJNSA_ILi0EEEST_ST_EEEEENS5_IJNS4_10UnderscoreESW_SW_EEEEENS4_13SM90_TMA_LOADENS4_14ComposedLayoutINS4_7SwizzleILi3ELi4ELi3EEENS4_18smem_ptr_flag_bitsILi8EEENSS_INS5_IJNSA_ILi8EEESG_EEENS5_IJSG_SB_EEEEEEEvNS4_8identityESZ_S19_vS1A_EENS_8epilogue10collective6detail29Sm90TmaWarpSpecializedAdapterINS1D_15DefaultEpilogueISI_SJ_SJ_NS1C_6thread17LinearCombinationISI_Li1EffLNS1H_9ScaleType4KindE0ELNS_15FloatRoundStyleE2ESI_EENS1_15EpilogueDefaultEEEEEvvEEEEvNT_6ParamsE --------------------------
	.section	.nv.shared._ZN7cutlass13device_kernelINS_4gemm6kernel13GemmUniversalIN4cute5tupleIJiiiiEEENS1_10collective13CollectiveMmaINS1_37MainloopSm90TmaGmmaWarpSpecializedFP8ILi5ENS5_IJNS4_1CILi1EEESB_SB_EEENS1_32KernelTmaWarpSpecializedPingpongEEENS5_IJNSA_ILi64EEESF_NSA_ILi128EEEEEENS_12float_e5m2_tENS5_IJlSB_lEEESI_SJ_NS4_8TiledMMAINS4_8MMA_AtomIJNS4_4SM904GMMA30MMA_64x64x32_F32E5M2E5M2_SS_TNILNSN_7ScaleInE1ELSP_1EEEEEENS4_6LayoutISC_NS5_IJNSA_ILi0EEEST_ST_EEEEENS5_IJNS4_10UnderscoreESW_SW_EEEEENS4_13SM90_TMA_LOADENS4_14ComposedLayoutINS4_7SwizzleILi3ELi4ELi3EEENS4_18smem_ptr_flag_bitsILi8EEENSS_INS5_IJNSA_ILi8EEESG_EEENS5_IJSG_SB_EEEEEEEvNS4_8identityESZ_S19_vS1A_EENS_8epilogue10collective6detail29Sm90TmaWarpSpecializedAdapterINS1D_15DefaultEpilogueISI_SJ_SJ_NS1C_6thread17LinearCombinationISI_Li1EffLNS1H_9ScaleType4KindE0ELNS_15FloatRoundStyleE2ESI_EENS1_15EpilogueDefaultEEEEEvvEEEEvNT_6ParamsE,"aw",@nobits
	.sectionflags	@""
	.align	16
	.zero		1024


//--------------------- .nv.shared.reserved.0     --------------------------
	.section	.nv.shared.reserved.0,"aw",@nobits
	.weak		__nv_reservedSMEM_offset_0_alias
	.size		__nv_reservedSMEM_offset_0_alias, 0, 0
	.other		__nv_reservedSMEM_offset_0_alias,@"STO_CUDA_RESERVED_SHARED STV_DEFAULT"
__nv_reservedSMEM_offset_0_alias:
	.zero		0


//--------------------- .nv.global                --------------------------
	.section	.nv.global,"aw",@nobits
.nv.global:
	.type		_ZN40_INTERNAL_77840e90_4_k_cu_07da99e2_295754cute1_E,@object
	.size		_ZN40_INTERNAL_77840e90_4_k_cu_07da99e2_295754cute1_E,(_ZN40_INTERNAL_77840e90_4_k_cu_07da99e2_295754cuda3std3__45__cpo6cbeginE - _ZN40_INTERNAL_77840e90_4_k_cu_07da99e2_295754cute1_E)
_ZN40_INTERNAL_77840e90_4_k_cu_07da99e2_295754cute1_E:
	.zero		1
	.type		_ZN40_INTERNAL_77840e90_4_k_cu_07da99e2_295754cuda3std3__45__cpo6cbeginE,@object
	.size		_ZN40_INTERNAL_77840e90_4_k_cu_07da99e2_295754cuda3std3__45__cpo6cbeginE,(_ZN40_INTERNAL_77840e90_4_k_cu_07da99e2_295754cuda3std3__48in_placeE - _ZN40_INTERNAL_77840e90_4_k_cu_07da99e2_295754cuda3std3__45__cpo6cbeginE)
_ZN40_INTERNAL_77840e90_4_k_cu_07da99e2_295754cuda3std3__45__cpo6cbeginE:
	.zero		1
	.type		_ZN40_INTERNAL_77840e90_4_k_cu_07da99e2_295754cuda3std3__48in_placeE,@object
	.size		_ZN40_INTERNAL_77840e90_4_k_cu_07da99e2_295754cuda3std3__48in_placeE,(_ZN40_INTERNAL_77840e90_4_k_cu_07da99e2_295754cuda3std6ranges3__45__cpo9iter_moveE - _ZN40_INTERNAL_77840e90_4_k_cu_07da99e2_295754cuda3std3__48in_placeE)
_ZN40_INTERNAL_77840e90_4_k_cu_07da99e2_295754cuda3std3__48in_placeE:
	.zero		1
	.type		_ZN40_INTERNAL_77840e90_4_k_cu_07da99e2_295754cuda3std6ranges3__45__cpo9iter_moveE,@object
	.size		_ZN40_INTERNAL_77840e90_4_k_cu_07da99e2_295754cuda3std6ranges3__45__cpo9iter_moveE,(_ZN40_INTERNAL_77840e90_4_k_cu_07da99e2_295754cuda3std3__45__cpo5beginE - _ZN40_INTERNAL_77840e90_4_k_cu_07da99e2_295754cuda3std6ranges3__45__cpo9iter_moveE)
_ZN40_INTERNAL_77840e90_4_k_cu_07da99e2_295754cuda3std6ranges3__45__cpo9iter_moveE:
	.zero		1
	.type		_ZN40_INTERNAL_77840e90_4_k_cu_07da99e2_295754cuda3std3__45__cpo5beginE,@object
	.size		_ZN40_INTERNAL_77840e90_4_k_cu_07da99e2_295754cuda3std3__45__cpo5beginE,(_ZN40_INTERNAL_77840e90_4_k_cu_07da99e2_295754cuda3std3__442_GLOBAL__N__77840e90_4_k_cu_07da99e2_295756ignoreE - _ZN40_INTERNAL_77840e90_4_k_cu_07da99e2_295754cuda3std3__45__cpo5beginE)
_ZN40_INTERNAL_77840e90_4_k_cu_07da99e2_295754cuda3std3__45__cpo5beginE:
	.zero		1
	.type		_ZN40_INTERNAL_77840e90_4_k_cu_07da99e2_295754cuda3std3__442_GLOBAL__N__77840e90_4_k_cu_07da99e2_295756ignoreE,@object
	.size		_ZN40_INTERNAL_77840e90_4_k_cu_07da99e2_295754cuda3std3__442_GLOBAL__N__77840e90_4_k_cu_07da99e2_295756ignoreE,(_ZN40_INTERNAL_77840e90_4_k_cu_07da99e2_295754cute7productE - _ZN40_INTERNAL_77840e90_4_k_cu_07da99e2_295754cuda3std3__442_GLOBAL__N__77840e90_4_k_cu_07da99e2_295756ignoreE)
_ZN40_INTERNAL_77840e90_4_k_cu_07da99e2_295754cuda3std3__442_GLOBAL__N__77840e90_4_k_cu_07da99e2_295756ignoreE:
	.zero		1
	.type		_ZN40_INTERNAL_77840e90_4_k_cu_07da99e2_295754cute7productE,@object
	.size		_ZN40_INTERNAL_77840e90_4_k_cu_07da99e2_295754cute7productE,(_ZN40_INTERNAL_77840e90_4_k_cu_07da99e2_295754cuda3std3__45__cpo3endE - _ZN40_INTERNAL_77840e90_4_k_cu_07da99e2_295754cute7productE)
_ZN40_INTERNAL_77840e90_4_k_cu_07da99e2_295754cute7productE:
	.zero		1
	.type		_ZN40_INTERNAL_77840e90_4_k_cu_07da99e2_295754cuda3std3__45__cpo3endE,@object
	.size		_ZN40_INTERNAL_77840e90_4_k_cu_07da99e2_295754cuda3std3__45__cpo3endE,(_ZN40_INTERNAL_77840e90_4_k_cu_07da99e2_295754cuda3std3__419piecewise_constructE - _ZN40_INTERNAL_77840e90_4_k_cu_07da99e2_295754cuda3std3__45__cpo3endE)
_ZN40_INTERNAL_77840e90_4_k_cu_07da99e2_295754cuda3std3__45__cpo3endE:
	.zero		1
	.type		_ZN40_INTERNAL_77840e90_4_k_cu_07da99e2_295754cuda3std3__419piecewise_constructE,@object
	.size		_ZN40_INTERNAL_77840e90_4_k_cu_07da99e2_295754cuda3std3__419piecewise_constructE,(_ZN40_INTERNAL_77840e90_4_k_cu_07da99e2_295754cuda3std3__45__cpo4cendE - _ZN40_INTERNAL_77840e90_4_k_cu_07da99e2_295754cuda3std3__419piecewise_constructE)
_ZN40_INTERNAL_77840e90_4_k_cu_07da99e2_295754cuda3std3__419piecewise_constructE:
	.zero		1
	.type		_ZN40_INTERNAL_77840e90_4_k_cu_07da99e2_295754cuda3std3__45__cpo4cendE,@object
	.size		_ZN40_INTERNAL_77840e90_4_k_cu_07da99e2_295754cuda3std3__45__cpo4cendE,(_ZN40_INTERNAL_77840e90_4_k_cu_07da99e2_295754cuda3std6ranges3__45__cpo4swapE - _ZN40_INTERNAL_77840e90_4_k_cu_07da99e2_295754cuda3std3__45__cpo4cendE)
_ZN40_INTERNAL_77840e90_4_k_cu_07da99e2_295754cuda3std3__45__cpo4cendE:
	.zero		1
	.type		_ZN40_INTERNAL_77840e90_4_k_cu_07da99e2_295754cuda3std6ranges3__45__cpo4swapE,@object
	.size		_ZN40_INTERNAL_77840e90_4_k_cu_07da99e2_295754cuda3std6ranges3__45__cpo4swapE,(.L_7 - _ZN40_INTERNAL_77840e90_4_k_cu_07da99e2_295754cuda3std6ranges3__45__cpo4swapE)
_ZN40_INTERNAL_77840e90_4_k_cu_07da99e2_295754cuda3std6ranges3__45__cpo4swapE:
	.zero		1
.L_7:


//--------------------- .nv.constant0._ZN7cutlass13device_kernelINS_4gemm6kernel13GemmUniversalIN4cute5tupleIJiiiiEEENS1_10collective13CollectiveMmaINS1_37MainloopSm90TmaGmmaWarpSpecializedFP8ILi5ENS5_IJNS4_1CILi1EEESB_SB_EEENS1_32KernelTmaWarpSpecializedPingpongEEENS5_IJNSA_ILi64EEESF_NSA_ILi128EEEEEENS_12float_e5m2_tENS5_IJlSB_lEEESI_SJ_NS4_8TiledMMAINS4_8MMA_AtomIJNS4_4SM904GMMA30MMA_64x64x32_F32E5M2E5M2_SS_TNILNSN_7ScaleInE1ELSP_1EEEEEENS4_6LayoutISC_NS5_IJNSA_ILi0EEEST_ST_EEEEENS5_IJNS4_10UnderscoreESW_SW_EEEEENS4_13SM90_TMA_LOADENS4_14ComposedLayoutINS4_7SwizzleILi3ELi4ELi3EEENS4_18smem_ptr_flag_bitsILi8EEENSS_INS5_IJNSA_ILi8EEESG_EEENS5_IJSG_SB_EEEEEEEvNS4_8identityESZ_S19_vS1A_EENS_8epilogue10collective6detail29Sm90TmaWarpSpecializedAdapterINS1D_15DefaultEpilogueISI_SJ_SJ_NS1C_6thread17LinearCombinationISI_Li1EffLNS1H_9ScaleType4KindE0ELNS_15FloatRoundStyleE2ESI_EENS1_15EpilogueDefaultEEEEEvvEEEEvNT_6ParamsE --------------------------
	.section	.nv.constant0._ZN7cutlass13device_kernelINS_4gemm6kernel13GemmUniversalIN4cute5tupleIJiiiiEEENS1_10collective13CollectiveMmaINS1_37MainloopSm90TmaGmmaWarpSpecializedFP8ILi5ENS5_IJNS4_1CILi1EEESB_SB_EEENS1_32KernelTmaWarpSpecializedPingpongEEENS5_IJNSA_ILi64EEESF_NSA_ILi128EEEEEENS_12float_e5m2_tENS5_IJlSB_lEEESI_SJ_NS4_8TiledMMAINS4_8MMA_AtomIJNS4_4SM904GMMA30MMA_64x64x32_F32E5M2E5M2_SS_TNILNSN_7ScaleInE1ELSP_1EEEEEENS4_6LayoutISC_NS5_IJNSA_ILi0EEEST_ST_EEEEENS5_IJNS4_10UnderscoreESW_SW_EEEEENS4_13SM90_TMA_LOADENS4_14ComposedLayoutINS4_7SwizzleILi3ELi4ELi3EEENS4_18smem_ptr_flag_bitsILi8EEENSS_INS5_IJNSA_ILi8EEESG_EEENS5_IJSG_SB_EEEEEEEvNS4_8identityESZ_S19_vS1A_EENS_8epilogue10collective6detail29Sm90TmaWarpSpecializedAdapterINS1D_15DefaultEpilogueISI_SJ_SJ_NS1C_6thread17LinearCombinationISI_Li1EffLNS1H_9ScaleType4KindE0ELNS_15FloatRoundStyleE2ESI_EENS1_15EpilogueDefaultEEEEEvvEEEEvNT_6ParamsE,"a",@progbits
	.sectionflags	@""
	.align	4
.nv.constant0._ZN7cutlass13device_kernelINS_4gemm6kernel13GemmUniversalIN4cute5tupleIJiiiiEEENS1_10collective13CollectiveMmaINS1_37MainloopSm90TmaGmmaWarpSpecializedFP8ILi5ENS5_IJNS4_1CILi1EEESB_SB_EEENS1_32KernelTmaWarpSpecializedPingpongEEENS5_IJNSA_ILi64EEESF_NSA_ILi128EEEEEENS_12float_e5m2_tENS5_IJlSB_lEEESI_SJ_NS4_8TiledMMAINS4_8MMA_AtomIJNS4_4SM904GMMA30MMA_64x64x32_F32E5M2E5M2_SS_TNILNSN_7ScaleInE1ELSP_1EEEEEENS4_6LayoutISC_NS5_IJNSA_ILi0EEEST_ST_EEEEENS5_IJNS4_10UnderscoreESW_SW_EEEEENS4_13SM90_TMA_LOADENS4_14ComposedLayoutINS4_7SwizzleILi3ELi4ELi3EEENS4_18smem_ptr_flag_bitsILi8EEENSS_INS5_IJNSA_ILi8EEESG_EEENS5_IJSG_SB_EEEEEEEvNS4_8identityESZ_S19_vS1A_EENS_8epilogue10collective6detail29Sm90TmaWarpSpecializedAdapterINS1D_15DefaultEpilogueISI_SJ_SJ_NS1C_6thread17LinearCombinationISI_Li1EffLNS1H_9ScaleType4KindE0ELNS_15FloatRoundStyleE2ESI_EENS1_15EpilogueDefaultEEEEEvvEEEEvNT_6ParamsE:
	.zero		1664


//--------------------- SYMBOLS --------------------------

	.type		.nv.reservedSmem.offset0,@object
	.size		.nv.reservedSmem.offset0,0x4
